//
// Generated by NVIDIA NVVM Compiler
//
// Compiler Build ID: CL-36424714
// Cuda compilation tools, release 13.0, V13.0.88
// Based on NVVM 20.0.0
//

.version 9.0
.target sm_100
.address_size 64

	// .globl	pointwise_mul_batched

.visible .entry pointwise_mul_batched(
	.param .u64 .ptr .align 1 pointwise_mul_batched_param_0,
	.param .u64 .ptr .align 1 pointwise_mul_batched_param_1,
	.param .u64 .ptr .align 1 pointwise_mul_batched_param_2,
	.param .u64 .ptr .align 1 pointwise_mul_batched_param_3,
	.param .u32 pointwise_mul_batched_param_4
)
{
	.reg .pred 	%p<7>;
	.reg .b32 	%r<21>;
	.reg .b64 	%rd<49>;

	ld.param.u64 	%rd20, [pointwise_mul_batched_param_0];
	ld.param.u64 	%rd21, [pointwise_mul_batched_param_1];
	ld.param.u64 	%rd22, [pointwise_mul_batched_param_2];
	ld.param.u64 	%rd23, [pointwise_mul_batched_param_3];
	ld.param.u32 	%r4, [pointwise_mul_batched_param_4];
	mov.u32 	%r1, %ctaid.y;
	setp.ge.s32 	%p1, %r1, %r4;
	@%p1 bra 	$L__BB0_15;
	mov.u32 	%r5, %ctaid.x;
	mov.u32 	%r6, %ntid.x;
	mov.u32 	%r7, %tid.x;
	mad.lo.s32 	%r2, %r5, %r6, %r7;
	setp.gt.s32 	%p2, %r2, 4095;
	@%p2 bra 	$L__BB0_15;
	cvta.to.global.u64 	%rd24, %rd23;
	mul.wide.u32 	%rd25, %r1, 8;
	add.s64 	%rd26, %rd24, %rd25;
	ld.global.nc.u64 	%rd1, [%rd26];
	shl.b32 	%r8, %r1, 12;
	add.s32 	%r3, %r8, %r2;
	cvta.to.global.u64 	%rd27, %rd21;
	mul.wide.s32 	%rd28, %r3, 8;
	add.s64 	%rd29, %rd27, %rd28;
	ld.global.nc.u64 	%rd2, [%rd29];
	cvta.to.global.u64 	%rd30, %rd22;
	add.s64 	%rd31, %rd30, %rd28;
	ld.global.nc.u64 	%rd3, [%rd31];
	and.b64  	%rd32, %rd3, 262143;
	mul.lo.s64 	%rd4, %rd32, %rd2;
	or.b64  	%rd33, %rd4, %rd1;
	and.b64  	%rd34, %rd33, -4294967296;
	setp.ne.s64 	%p3, %rd34, 0;
	@%p3 bra 	$L__BB0_4;
	cvt.u32.u64 	%r9, %rd1;
	cvt.u32.u64 	%r10, %rd4;
	rem.u32 	%r11, %r10, %r9;
	cvt.u64.u32 	%rd45, %r11;
	bra.uni 	$L__BB0_5;
$L__BB0_4:
	rem.u64 	%rd45, %rd4, %rd1;
$L__BB0_5:
	shr.u64 	%rd35, %rd3, 18;
	mul.lo.s64 	%rd8, %rd35, %rd2;
	or.b64  	%rd36, %rd8, %rd1;
	and.b64  	%rd37, %rd36, -4294967296;
	setp.ne.s64 	%p4, %rd37, 0;
	@%p4 bra 	$L__BB0_7;
	cvt.u32.u64 	%r12, %rd1;
	cvt.u32.u64 	%r13, %rd8;
	rem.u32 	%r14, %r13, %r12;
	cvt.u64.u32 	%rd46, %r14;
	bra.uni 	$L__BB0_8;
$L__BB0_7:
	rem.u64 	%rd46, %rd8, %rd1;
$L__BB0_8:
	shl.b64 	%rd12, %rd46, 18;
	or.b64  	%rd38, %rd12, %rd1;
	and.b64  	%rd39, %rd38, -4294967296;
	setp.ne.s64 	%p5, %rd39, 0;
	@%p5 bra 	$L__BB0_10;
	cvt.u32.u64 	%r15, %rd1;
	cvt.u32.u64 	%r16, %rd12;
	rem.u32 	%r17, %r16, %r15;
	cvt.u64.u32 	%rd47, %r17;
	bra.uni 	$L__BB0_11;
$L__BB0_10:
	rem.u64 	%rd47, %rd12, %rd1;
$L__BB0_11:
	add.s64 	%rd16, %rd47, %rd45;
	or.b64  	%rd40, %rd16, %rd1;
	and.b64  	%rd41, %rd40, -4294967296;
	setp.ne.s64 	%p6, %rd41, 0;
	@%p6 bra 	$L__BB0_13;
	cvt.u32.u64 	%r18, %rd1;
	cvt.u32.u64 	%r19, %rd16;
	rem.u32 	%r20, %r19, %r18;
	cvt.u64.u32 	%rd48, %r20;
	bra.uni 	$L__BB0_14;
$L__BB0_13:
	rem.u64 	%rd48, %rd16, %rd1;
$L__BB0_14:
	cvta.to.global.u64 	%rd42, %rd20;
	add.s64 	%rd44, %rd42, %rd28;
	st.global.u64 	[%rd44], %rd48;
$L__BB0_15:
	ret;

}
	// .globl	pointwise_add_batched
.visible .entry pointwise_add_batched(
	.param .u64 .ptr .align 1 pointwise_add_batched_param_0,
	.param .u64 .ptr .align 1 pointwise_add_batched_param_1,
	.param .u64 .ptr .align 1 pointwise_add_batched_param_2,
	.param .u64 .ptr .align 1 pointwise_add_batched_param_3,
	.param .u32 pointwise_add_batched_param_4
)
{
	.reg .pred 	%p<4>;
	.reg .b32 	%r<9>;
	.reg .b64 	%rd<21>;

	ld.param.u64 	%rd1, [pointwise_add_batched_param_0];
	ld.param.u64 	%rd2, [pointwise_add_batched_param_1];
	ld.param.u64 	%rd3, [pointwise_add_batched_param_2];
	ld.param.u64 	%rd4, [pointwise_add_batched_param_3];
	ld.param.u32 	%r3, [pointwise_add_batched_param_4];
	mov.u32 	%r1, %ctaid.y;
	setp.ge.s32 	%p1, %r1, %r3;
	@%p1 bra 	$L__BB1_3;
	mov.u32 	%r4, %ctaid.x;
	mov.u32 	%r5, %ntid.x;
	mov.u32 	%r6, %tid.x;
	mad.lo.s32 	%r2, %r4, %r5, %r6;
	setp.gt.s32 	%p2, %r2, 4095;
	@%p2 bra 	$L__BB1_3;
	cvta.to.global.u64 	%rd5, %rd4;
	mul.wide.u32 	%rd6, %r1, 8;
	add.s64 	%rd7, %rd5, %rd6;
	ld.global.nc.u64 	%rd8, [%rd7];
	shl.b32 	%r7, %r1, 12;
	add.s32 	%r8, %r7, %r2;
	cvta.to.global.u64 	%rd9, %rd2;
	mul.wide.s32 	%rd10, %r8, 8;
	add.s64 	%rd11, %rd9, %rd10;
	ld.global.nc.u64 	%rd12, [%rd11];
	cvta.to.global.u64 	%rd13, %rd3;
	add.s64 	%rd14, %rd13, %rd10;
	ld.global.nc.u64 	%rd15, [%rd14];
	add.s64 	%rd16, %rd15, %rd12;
	setp.lt.s64 	%p3, %rd16, %rd8;
	selp.b64 	%rd17, 0, %rd8, %p3;
	sub.s64 	%rd18, %rd16, %rd17;
	cvta.to.global.u64 	%rd19, %rd1;
	add.s64 	%rd20, %rd19, %rd10;
	st.global.u64 	[%rd20], %rd18;
$L__BB1_3:
	ret;

}
	// .globl	pointwise_sub_batched
.visible .entry pointwise_sub_batched(
	.param .u64 .ptr .align 1 pointwise_sub_batched_param_0,
	.param .u64 .ptr .align 1 pointwise_sub_batched_param_1,
	.param .u64 .ptr .align 1 pointwise_sub_batched_param_2,
	.param .u64 .ptr .align 1 pointwise_sub_batched_param_3,
	.param .u32 pointwise_sub_batched_param_4
)
{
	.reg .pred 	%p<3>;
	.reg .b32 	%r<9>;
	.reg .b64 	%rd<22>;

	ld.param.u64 	%rd1, [pointwise_sub_batched_param_0];
	ld.param.u64 	%rd2, [pointwise_sub_batched_param_1];
	ld.param.u64 	%rd3, [pointwise_sub_batched_param_2];
	ld.param.u64 	%rd4, [pointwise_sub_batched_param_3];
	ld.param.u32 	%r3, [pointwise_sub_batched_param_4];
	mov.u32 	%r1, %ctaid.y;
	setp.ge.s32 	%p1, %r1, %r3;
	@%p1 bra 	$L__BB2_3;
	mov.u32 	%r4, %ctaid.x;
	mov.u32 	%r5, %ntid.x;
	mov.u32 	%r6, %tid.x;
	mad.lo.s32 	%r2, %r4, %r5, %r6;
	setp.gt.s32 	%p2, %r2, 4095;
	@%p2 bra 	$L__BB2_3;
	cvta.to.global.u64 	%rd5, %rd4;
	mul.wide.u32 	%rd6, %r1, 8;
	add.s64 	%rd7, %rd5, %rd6;
	ld.global.nc.u64 	%rd8, [%rd7];
	shl.b32 	%r7, %r1, 12;
	add.s32 	%r8, %r7, %r2;
	cvta.to.global.u64 	%rd9, %rd2;
	mul.wide.s32 	%rd10, %r8, 8;
	add.s64 	%rd11, %rd9, %rd10;
	ld.global.nc.u64 	%rd12, [%rd11];
	cvta.to.global.u64 	%rd13, %rd3;
	add.s64 	%rd14, %rd13, %rd10;
	ld.global.nc.u64 	%rd15, [%rd14];
	sub.s64 	%rd16, %rd12, %rd15;
	shr.s64 	%rd17, %rd16, 63;
	and.b64  	%rd18, %rd17, %rd8;
	add.s64 	%rd19, %rd18, %rd16;
	cvta.to.global.u64 	%rd20, %rd1;
	add.s64 	%rd21, %rd20, %rd10;
	st.global.u64 	[%rd21], %rd19;
$L__BB2_3:
	ret;

}
	// .globl	automorphism_batched
.visible .entry automorphism_batched(
	.param .u64 .ptr .align 1 automorphism_batched_param_0,
	.param .u64 .ptr .align 1 automorphism_batched_param_1,
	.param .u64 .ptr .align 1 automorphism_batched_param_2,
	.param .u32 automorphism_batched_param_3,
	.param .u32 automorphism_batched_param_4
)
{
	.reg .pred 	%p<5>;
	.reg .b32 	%r<12>;
	.reg .b64 	%rd<27>;

	ld.param.u64 	%rd7, [automorphism_batched_param_0];
	ld.param.u64 	%rd5, [automorphism_batched_param_1];
	ld.param.u64 	%rd6, [automorphism_batched_param_2];
	ld.param.u32 	%r4, [automorphism_batched_param_3];
	ld.param.u32 	%r5, [automorphism_batched_param_4];
	cvta.to.global.u64 	%rd1, %rd7;
	mov.u32 	%r1, %ctaid.y;
	setp.ge.s32 	%p1, %r1, %r5;
	@%p1 bra 	$L__BB3_5;
	mov.u32 	%r6, %ctaid.x;
	mov.u32 	%r7, %ntid.x;
	mov.u32 	%r8, %tid.x;
	mad.lo.s32 	%r2, %r6, %r7, %r8;
	setp.gt.s32 	%p2, %r2, 4095;
	@%p2 bra 	$L__BB3_5;
	cvta.to.global.u64 	%rd8, %rd6;
	mul.wide.u32 	%rd9, %r1, 8;
	add.s64 	%rd2, %rd8, %rd9;
	shl.b32 	%r3, %r1, 12;
	mul.wide.s32 	%rd10, %r4, %r2;
	shr.s64 	%rd11, %rd10, 63;
	shr.u64 	%rd12, %rd11, 51;
	add.s64 	%rd13, %rd10, %rd12;
	and.b64  	%rd14, %rd13, -8192;
	sub.s64 	%rd3, %rd10, %rd14;
	add.s32 	%r9, %r3, %r2;
	cvta.to.global.u64 	%rd15, %rd5;
	mul.wide.s32 	%rd16, %r9, 8;
	add.s64 	%rd17, %rd15, %rd16;
	ld.global.nc.u64 	%rd4, [%rd17];
	setp.gt.s64 	%p3, %rd3, 4095;
	@%p3 bra 	$L__BB3_4;
	cvt.u32.u64 	%r10, %rd3;
	add.s32 	%r11, %r3, %r10;
	mul.wide.s32 	%rd25, %r11, 8;
	add.s64 	%rd26, %rd1, %rd25;
	st.global.u64 	[%rd26], %rd4;
	bra.uni 	$L__BB3_5;
$L__BB3_4:
	ld.global.nc.u64 	%rd18, [%rd2];
	setp.eq.s64 	%p4, %rd4, 0;
	sub.s64 	%rd19, %rd18, %rd4;
	selp.b64 	%rd20, 0, %rd19, %p4;
	cvt.u64.u32 	%rd21, %r3;
	add.s64 	%rd22, %rd3, %rd21;
	shl.b64 	%rd23, %rd22, 3;
	add.s64 	%rd24, %rd1, %rd23;
	st.global.u64 	[%rd24+-32768], %rd20;
$L__BB3_5:
	ret;

}
	// .globl	drop_last_prime_batched
.visible .entry drop_last_prime_batched(
	.param .u64 .ptr .align 1 drop_last_prime_batched_param_0,
	.param .u64 .ptr .align 1 drop_last_prime_batched_param_1,
	.param .u64 .ptr .align 1 drop_last_prime_batched_param_2,
	.param .u64 .ptr .align 1 drop_last_prime_batched_param_3,
	.param .u32 drop_last_prime_batched_param_4
)
{
	.reg .pred 	%p<8>;
	.reg .b32 	%r<27>;
	.reg .b64 	%rd<66>;

	ld.param.u64 	%rd25, [drop_last_prime_batched_param_0];
	ld.param.u64 	%rd28, [drop_last_prime_batched_param_1];
	ld.param.u64 	%rd26, [drop_last_prime_batched_param_2];
	ld.param.u64 	%rd27, [drop_last_prime_batched_param_3];
	ld.param.u32 	%r5, [drop_last_prime_batched_param_4];
	cvta.to.global.u64 	%rd1, %rd28;
	mov.u32 	%r1, %ctaid.y;
	add.s32 	%r2, %r5, -1;
	setp.ge.s32 	%p1, %r1, %r2;
	@%p1 bra 	$L__BB4_18;
	mov.u32 	%r6, %ctaid.x;
	mov.u32 	%r7, %ntid.x;
	mov.u32 	%r8, %tid.x;
	mad.lo.s32 	%r3, %r6, %r7, %r8;
	setp.gt.s32 	%p2, %r3, 4095;
	@%p2 bra 	$L__BB4_18;
	cvta.to.global.u64 	%rd29, %rd26;
	mul.wide.u32 	%rd30, %r1, 8;
	add.s64 	%rd31, %rd29, %rd30;
	ld.global.nc.u64 	%rd2, [%rd31];
	shl.b32 	%r9, %r2, 12;
	add.s32 	%r10, %r9, %r3;
	mul.wide.s32 	%rd32, %r10, 8;
	add.s64 	%rd33, %rd1, %rd32;
	ld.global.nc.u64 	%rd3, [%rd33];
	or.b64  	%rd34, %rd3, %rd2;
	and.b64  	%rd35, %rd34, -4294967296;
	setp.ne.s64 	%p3, %rd35, 0;
	@%p3 bra 	$L__BB4_4;
	cvt.u32.u64 	%r11, %rd2;
	cvt.u32.u64 	%r12, %rd3;
	rem.u32 	%r13, %r12, %r11;
	cvt.u64.u32 	%rd61, %r13;
	bra.uni 	$L__BB4_5;
$L__BB4_4:
	rem.s64 	%rd61, %rd3, %rd2;
$L__BB4_5:
	shr.s64 	%rd36, %rd61, 63;
	and.b64  	%rd37, %rd36, %rd2;
	shl.b32 	%r14, %r1, 12;
	add.s32 	%r4, %r14, %r3;
	mul.wide.s32 	%rd38, %r4, 8;
	add.s64 	%rd39, %rd1, %rd38;
	ld.global.nc.u64 	%rd40, [%rd39];
	add.s64 	%rd41, %rd61, %rd37;
	sub.s64 	%rd42, %rd40, %rd41;
	shr.s64 	%rd43, %rd42, 63;
	and.b64  	%rd44, %rd43, %rd2;
	add.s64 	%rd7, %rd44, %rd42;
	cvta.to.global.u64 	%rd45, %rd27;
	add.s64 	%rd47, %rd45, %rd30;
	ld.global.nc.u64 	%rd8, [%rd47];
	and.b64  	%rd48, %rd8, 262143;
	mul.lo.s64 	%rd9, %rd7, %rd48;
	or.b64  	%rd49, %rd9, %rd2;
	and.b64  	%rd50, %rd49, -4294967296;
	setp.ne.s64 	%p4, %rd50, 0;
	@%p4 bra 	$L__BB4_7;
	cvt.u32.u64 	%r15, %rd2;
	cvt.u32.u64 	%r16, %rd9;
	rem.u32 	%r17, %r16, %r15;
	cvt.u64.u32 	%rd62, %r17;
	bra.uni 	$L__BB4_8;
$L__BB4_7:
	rem.u64 	%rd62, %rd9, %rd2;
$L__BB4_8:
	shr.u64 	%rd51, %rd8, 18;
	mul.lo.s64 	%rd13, %rd7, %rd51;
	or.b64  	%rd52, %rd13, %rd2;
	and.b64  	%rd53, %rd52, -4294967296;
	setp.ne.s64 	%p5, %rd53, 0;
	@%p5 bra 	$L__BB4_10;
	cvt.u32.u64 	%r18, %rd2;
	cvt.u32.u64 	%r19, %rd13;
	rem.u32 	%r20, %r19, %r18;
	cvt.u64.u32 	%rd63, %r20;
	bra.uni 	$L__BB4_11;
$L__BB4_10:
	rem.u64 	%rd63, %rd13, %rd2;
$L__BB4_11:
	shl.b64 	%rd17, %rd63, 18;
	or.b64  	%rd54, %rd17, %rd2;
	and.b64  	%rd55, %rd54, -4294967296;
	setp.ne.s64 	%p6, %rd55, 0;
	@%p6 bra 	$L__BB4_13;
	cvt.u32.u64 	%r21, %rd2;
	cvt.u32.u64 	%r22, %rd17;
	rem.u32 	%r23, %r22, %r21;
	cvt.u64.u32 	%rd64, %r23;
	bra.uni 	$L__BB4_14;
$L__BB4_13:
	rem.u64 	%rd64, %rd17, %rd2;
$L__BB4_14:
	add.s64 	%rd21, %rd64, %rd62;
	or.b64  	%rd56, %rd21, %rd2;
	and.b64  	%rd57, %rd56, -4294967296;
	setp.ne.s64 	%p7, %rd57, 0;
	@%p7 bra 	$L__BB4_16;
	cvt.u32.u64 	%r24, %rd2;
	cvt.u32.u64 	%r25, %rd21;
	rem.u32 	%r26, %r25, %r24;
	cvt.u64.u32 	%rd65, %r26;
	bra.uni 	$L__BB4_17;
$L__BB4_16:
	rem.u64 	%rd65, %rd21, %rd2;
$L__BB4_17:
	cvta.to.global.u64 	%rd58, %rd25;
	add.s64 	%rd60, %rd58, %rd38;
	st.global.u64 	[%rd60], %rd65;
$L__BB4_18:
	ret;

}
	// .globl	scalar_mul_batched
.visible .entry scalar_mul_batched(
	.param .u64 .ptr .align 1 scalar_mul_batched_param_0,
	.param .u64 .ptr .align 1 scalar_mul_batched_param_1,
	.param .u64 .ptr .align 1 scalar_mul_batched_param_2,
	.param .u64 .ptr .align 1 scalar_mul_batched_param_3,
	.param .u32 scalar_mul_batched_param_4
)
{
	.reg .pred 	%p<7>;
	.reg .b32 	%r<21>;
	.reg .b64 	%rd<49>;

	ld.param.u64 	%rd20, [scalar_mul_batched_param_0];
	ld.param.u64 	%rd21, [scalar_mul_batched_param_1];
	ld.param.u64 	%rd22, [scalar_mul_batched_param_2];
	ld.param.u64 	%rd23, [scalar_mul_batched_param_3];
	ld.param.u32 	%r4, [scalar_mul_batched_param_4];
	mov.u32 	%r1, %ctaid.y;
	setp.ge.s32 	%p1, %r1, %r4;
	@%p1 bra 	$L__BB5_15;
	mov.u32 	%r5, %ctaid.x;
	mov.u32 	%r6, %ntid.x;
	mov.u32 	%r7, %tid.x;
	mad.lo.s32 	%r2, %r5, %r6, %r7;
	setp.gt.s32 	%p2, %r2, 4095;
	@%p2 bra 	$L__BB5_15;
	cvta.to.global.u64 	%rd24, %rd23;
	mul.wide.u32 	%rd25, %r1, 8;
	add.s64 	%rd26, %rd24, %rd25;
	ld.global.nc.u64 	%rd1, [%rd26];
	shl.b32 	%r8, %r1, 12;
	add.s32 	%r3, %r8, %r2;
	cvta.to.global.u64 	%rd27, %rd21;
	mul.wide.s32 	%rd28, %r3, 8;
	add.s64 	%rd29, %rd27, %rd28;
	ld.global.nc.u64 	%rd2, [%rd29];
	cvta.to.global.u64 	%rd30, %rd22;
	add.s64 	%rd31, %rd30, %rd25;
	ld.global.nc.u64 	%rd3, [%rd31];
	and.b64  	%rd32, %rd3, 262143;
	mul.lo.s64 	%rd4, %rd32, %rd2;
	or.b64  	%rd33, %rd4, %rd1;
	and.b64  	%rd34, %rd33, -4294967296;
	setp.ne.s64 	%p3, %rd34, 0;
	@%p3 bra 	$L__BB5_4;
	cvt.u32.u64 	%r9, %rd1;
	cvt.u32.u64 	%r10, %rd4;
	rem.u32 	%r11, %r10, %r9;
	cvt.u64.u32 	%rd45, %r11;
	bra.uni 	$L__BB5_5;
$L__BB5_4:
	rem.u64 	%rd45, %rd4, %rd1;
$L__BB5_5:
	shr.u64 	%rd35, %rd3, 18;
	mul.lo.s64 	%rd8, %rd35, %rd2;
	or.b64  	%rd36, %rd8, %rd1;
	and.b64  	%rd37, %rd36, -4294967296;
	setp.ne.s64 	%p4, %rd37, 0;
	@%p4 bra 	$L__BB5_7;
	cvt.u32.u64 	%r12, %rd1;
	cvt.u32.u64 	%r13, %rd8;
	rem.u32 	%r14, %r13, %r12;
	cvt.u64.u32 	%rd46, %r14;
	bra.uni 	$L__BB5_8;
$L__BB5_7:
	rem.u64 	%rd46, %rd8, %rd1;
$L__BB5_8:
	shl.b64 	%rd12, %rd46, 18;
	or.b64  	%rd38, %rd12, %rd1;
	and.b64  	%rd39, %rd38, -4294967296;
	setp.ne.s64 	%p5, %rd39, 0;
	@%p5 bra 	$L__BB5_10;
	cvt.u32.u64 	%r15, %rd1;
	cvt.u32.u64 	%r16, %rd12;
	rem.u32 	%r17, %r16, %r15;
	cvt.u64.u32 	%rd47, %r17;
	bra.uni 	$L__BB5_11;
$L__BB5_10:
	rem.u64 	%rd47, %rd12, %rd1;
$L__BB5_11:
	add.s64 	%rd16, %rd47, %rd45;
	or.b64  	%rd40, %rd16, %rd1;
	and.b64  	%rd41, %rd40, -4294967296;
	setp.ne.s64 	%p6, %rd41, 0;
	@%p6 bra 	$L__BB5_13;
	cvt.u32.u64 	%r18, %rd1;
	cvt.u32.u64 	%r19, %rd16;
	rem.u32 	%r20, %r19, %r18;
	cvt.u64.u32 	%rd48, %r20;
	bra.uni 	$L__BB5_14;
$L__BB5_13:
	rem.u64 	%rd48, %rd16, %rd1;
$L__BB5_14:
	cvta.to.global.u64 	%rd42, %rd20;
	add.s64 	%rd44, %rd42, %rd28;
	st.global.u64 	[%rd44], %rd48;
$L__BB5_15:
	ret;

}
	// .globl	negate_batched
.visible .entry negate_batched(
	.param .u64 .ptr .align 1 negate_batched_param_0,
	.param .u64 .ptr .align 1 negate_batched_param_1,
	.param .u64 .ptr .align 1 negate_batched_param_2,
	.param .u32 negate_batched_param_3
)
{
	.reg .pred 	%p<4>;
	.reg .b32 	%r<9>;
	.reg .b64 	%rd<16>;

	ld.param.u64 	%rd1, [negate_batched_param_0];
	ld.param.u64 	%rd2, [negate_batched_param_1];
	ld.param.u64 	%rd3, [negate_batched_param_2];
	ld.param.u32 	%r3, [negate_batched_param_3];
	mov.u32 	%r1, %ctaid.y;
	setp.ge.s32 	%p1, %r1, %r3;
	@%p1 bra 	$L__BB6_3;
	mov.u32 	%r4, %ctaid.x;
	mov.u32 	%r5, %ntid.x;
	mov.u32 	%r6, %tid.x;
	mad.lo.s32 	%r2, %r4, %r5, %r6;
	setp.gt.s32 	%p2, %r2, 4095;
	@%p2 bra 	$L__BB6_3;
	cvta.to.global.u64 	%rd4, %rd3;
	mul.wide.u32 	%rd5, %r1, 8;
	add.s64 	%rd6, %rd4, %rd5;
	ld.global.nc.u64 	%rd7, [%rd6];
	shl.b32 	%r7, %r1, 12;
	add.s32 	%r8, %r7, %r2;
	cvta.to.global.u64 	%rd8, %rd2;
	mul.wide.s32 	%rd9, %r8, 8;
	add.s64 	%rd10, %rd8, %rd9;
	ld.global.nc.u64 	%rd11, [%rd10];
	setp.eq.s64 	%p3, %rd11, 0;
	sub.s64 	%rd12, %rd7, %rd11;
	selp.b64 	%rd13, 0, %rd12, %p3;
	cvta.to.global.u64 	%rd14, %rd1;
	add.s64 	%rd15, %rd14, %rd9;
	st.global.u64 	[%rd15], %rd13;
$L__BB6_3:
	ret;

}


// ===== COMPILED SASS (sm_100) =====

	.target	sm_100

	.elftype	@"ET_EXEC"


//--------------------- .note.nv.tkinfo           --------------------------
	.section	.note.nv.tkinfo,"",@"SHT_NOTE"
	.sectionflags	@"SHF_NOTE_NV_TKINFO"
	.tkinfo
        /*0018*/ 	.word	0x00000002
        /*0030*/ 	.string	""
        /*0030*/ 	.string	"ptxas"
        /*0030*/ 	.string	"Cuda compilation tools, release 13.0, V13.0.88"
        /*0030*/ 	.string	"Build cuda_13.0.r13.0/compiler.36424714_0"
        /*0030*/ 	.string	"-arch sm_100 -m 64 "



//--------------------- .note.nv.cuinfo           --------------------------
	.section	.note.nv.cuinfo,"",@"SHT_NOTE"
	.sectionflags	@"SHF_NOTE_NV_CUINFO"
        /*0018*/ 	.short	0x0002
        /*001a*/ 	.short	0x0064
        /*001c*/ 	.short	0x0082
	.zero		2


//--------------------- .nv.info                  --------------------------
	.section	.nv.info,"",@"SHT_CUDA_INFO"
	.align	4


	//----- nvinfo : EIATTR_REGCOUNT
	.align		4
        /*0000*/ 	.byte	0x04, 0x2f
        /*0002*/ 	.short	(.L_1 - .L_0)
	.align		4
.L_0:
        /*0004*/ 	.word	index@(pointwise_mul_batched)
        /*0008*/ 	.word	0x0000001a


	//----- nvinfo : EIATTR_FRAME_SIZE
	.align		4
.L_1:
        /*000c*/ 	.byte	0x04, 0x11
        /*000e*/ 	.short	(.L_3 - .L_2)
	.align		4
.L_2:
        /*0010*/ 	.word	index@($__internal_3_$__cuda_sm20_rem_u64)
        /*0014*/ 	.word	0x00000000


	//----- nvinfo : EIATTR_FRAME_SIZE
	.align		4
.L_3:
        /*0018*/ 	.byte	0x04, 0x11
        /*001a*/ 	.short	(.L_5 - .L_4)
	.align		4
.L_4:
        /*001c*/ 	.word	index@(pointwise_mul_batched)
        /*0020*/ 	.word	0x00000000


	//----- nvinfo : EIATTR_REGCOUNT
	.align		4
.L_5:
        /*0024*/ 	.byte	0x04, 0x2f
        /*0026*/ 	.short	(.L_7 - .L_6)
	.align		4
.L_6:
        /*0028*/ 	.word	index@(pointwise_add_batched)
        /*002c*/ 	.word	0x00000012


	//----- nvinfo : EIATTR_FRAME_SIZE
	.align		4
.L_7:
        /*0030*/ 	.byte	0x04, 0x11
        /*0032*/ 	.short	(.L_9 - .L_8)
	.align		4
.L_8:
        /*0034*/ 	.word	index@(pointwise_add_batched)
        /*0038*/ 	.word	0x00000000


	//----- nvinfo : EIATTR_REGCOUNT
	.align		4
.L_9:
        /*003c*/ 	.byte	0x04, 0x2f
        /*003e*/ 	.short	(.L_11 - .L_10)
	.align		4
.L_10:
        /*0040*/ 	.word	index@(pointwise_sub_batched)
        /*0044*/ 	.word	0x00000012


	//----- nvinfo : EIATTR_FRAME_SIZE
	.align		4
.L_11:
        /*0048*/ 	.byte	0x04, 0x11
        /*004a*/ 	.short	(.L_13 - .L_12)
	.align		4
.L_12:
        /*004c*/ 	.word	index@(pointwise_sub_batched)
        /*0050*/ 	.word	0x00000000


	//----- nvinfo : EIATTR_REGCOUNT
	.align		4
.L_13:
        /*0054*/ 	.byte	0x04, 0x2f
        /*0056*/ 	.short	(.L_15 - .L_14)
	.align		4
.L_14:
        /*0058*/ 	.word	index@(automorphism_batched)
        /*005c*/ 	.word	0x00000010


	//----- nvinfo : EIATTR_FRAME_SIZE
	.align		4
.L_15:
        /*0060*/ 	.byte	0x04, 0x11
        /*0062*/ 	.short	(.L_17 - .L_16)
	.align		4
.L_16:
        /*0064*/ 	.word	index@(automorphism_batched)
        /*0068*/ 	.word	0x00000000


	//----- nvinfo : EIATTR_REGCOUNT
	.align		4
.L_17:
        /*006c*/ 	.byte	0x04, 0x2f
        /*006e*/ 	.short	(.L_19 - .L_18)
	.align		4
.L_18:
        /*0070*/ 	.word	index@(drop_last_prime_batched)
        /*0074*/ 	.word	0x0000001a


	//----- nvinfo : EIATTR_FRAME_SIZE
	.align		4
.L_19:
        /*0078*/ 	.byte	0x04, 0x11
        /*007a*/ 	.short	(.L_21 - .L_20)
	.align		4
.L_20:
        /*007c*/ 	.word	index@($__internal_2_$__cuda_sm20_rem_u64)
        /*0080*/ 	.word	0x00000000


	//----- nvinfo : EIATTR_FRAME_SIZE
	.align		4
.L_21:
        /*0084*/ 	.byte	0x04, 0x11
        /*0086*/ 	.short	(.L_23 - .L_22)
	.align		4
.L_22:
        /*0088*/ 	.word	index@($__internal_1_$__cuda_sm20_rem_s64)
        /*008c*/ 	.word	0x00000000


	//----- nvinfo : EIATTR_FRAME_SIZE
	.align		4
.L_23:
        /*0090*/ 	.byte	0x04, 0x11
        /*0092*/ 	.short	(.L_25 - .L_24)
	.align		4
.L_24:
        /*0094*/ 	.word	index@(drop_last_prime_batched)
        /*0098*/ 	.word	0x00000000


	//----- nvinfo : EIATTR_REGCOUNT
	.align		4
.L_25:
        /*009c*/ 	.byte	0x04, 0x2f
        /*009e*/ 	.short	(.L_27 - .L_26)
	.align		4
.L_26:
        /*00a0*/ 	.word	index@(scalar_mul_batched)
        /*00a4*/ 	.word	0x0000001a


	//----- nvinfo : EIATTR_FRAME_SIZE
	.align		4
.L_27:
        /*00a8*/ 	.byte	0x04, 0x11
        /*00aa*/ 	.short	(.L_29 - .L_28)
	.align		4
.L_28:
        /*00ac*/ 	.word	index@($__internal_0_$__cuda_sm20_rem_u64)
        /*00b0*/ 	.word	0x00000000


	//----- nvinfo : EIATTR_FRAME_SIZE
	.align		4
.L_29:
        /*00b4*/ 	.byte	0x04, 0x11
        /*00b6*/ 	.short	(.L_31 - .L_30)
	.align		4
.L_30:
        /*00b8*/ 	.word	index@(scalar_mul_batched)
        /*00bc*/ 	.word	0x00000000


	//----- nvinfo : EIATTR_REGCOUNT
	.align		4
.L_31:
        /*00c0*/ 	.byte	0x04, 0x2f
        /*00c2*/ 	.short	(.L_33 - .L_32)
	.align		4
.L_32:
        /*00c4*/ 	.word	index@(negate_batched)
        /*00c8*/ 	.word	0x0000000e


	//----- nvinfo : EIATTR_FRAME_SIZE
	.align		4
.L_33:
        /*00cc*/ 	.byte	0x04, 0x11
        /*00ce*/ 	.short	(.L_35 - .L_34)
	.align		4
.L_34:
        /*00d0*/ 	.word	index@(negate_batched)
        /*00d4*/ 	.word	0x00000000


	//----- nvinfo : EIATTR_MIN_STACK_SIZE
	.align		4
.L_35:
        /*00d8*/ 	.byte	0x04, 0x12
        /*00da*/ 	.short	(.L_37 - .L_36)
	.align		4
.L_36:
        /*00dc*/ 	.word	index@(negate_batched)
        /*00e0*/ 	.word	0x00000000


	//----- nvinfo : EIATTR_MIN_STACK_SIZE
	.align		4
.L_37:
        /*00e4*/ 	.byte	0x04, 0x12
        /*00e6*/ 	.short	(.L_39 - .L_38)
	.align		4
.L_38:
        /*00e8*/ 	.word	index@(scalar_mul_batched)
        /*00ec*/ 	.word	0x00000000


	//----- nvinfo : EIATTR_MIN_STACK_SIZE
	.align		4
.L_39:
        /*00f0*/ 	.byte	0x04, 0x12
        /*00f2*/ 	.short	(.L_41 - .L_40)
	.align		4
.L_40:
        /*00f4*/ 	.word	index@(drop_last_prime_batched)
        /*00f8*/ 	.word	0x00000000


	//----- nvinfo : EIATTR_MIN_STACK_SIZE
	.align		4
.L_41:
        /*00fc*/ 	.byte	0x04, 0x12
        /*00fe*/ 	.short	(.L_43 - .L_42)
	.align		4
.L_42:
        /*0100*/ 	.word	index@(automorphism_batched)
        /*0104*/ 	.word	0x00000000


	//----- nvinfo : EIATTR_MIN_STACK_SIZE
	.align		4
.L_43:
        /*0108*/ 	.byte	0x04, 0x12
        /*010a*/ 	.short	(.L_45 - .L_44)
	.align		4
.L_44:
        /*010c*/ 	.word	index@(pointwise_sub_batched)
        /*0110*/ 	.word	0x00000000


	//----- nvinfo : EIATTR_MIN_STACK_SIZE
	.align		4
.L_45:
        /*0114*/ 	.byte	0x04, 0x12
        /*0116*/ 	.short	(.L_47 - .L_46)
	.align		4
.L_46:
        /*0118*/ 	.word	index@(pointwise_add_batched)
        /*011c*/ 	.word	0x00000000


	//----- nvinfo : EIATTR_MIN_STACK_SIZE
	.align		4
.L_47:
        /*0120*/ 	.byte	0x04, 0x12
        /*0122*/ 	.short	(.L_49 - .L_48)
	.align		4
.L_48:
        /*0124*/ 	.word	index@(pointwise_mul_batched)
        /*0128*/ 	.word	0x00000000
.L_49:


//--------------------- .nv.compat                --------------------------
	.section	.nv.compat,"",@"SHT_CUDA_COMPAT_INFO"
	.align	4
        /*0000*/ 	.byte	0x02, 0x09, 0x00, 0x00, 0x02, 0x02, 0x01, 0x00, 0x02, 0x05, 0x05, 0x00, 0x03, 0x07, 0x01, 0x01
        /*0010*/ 	.byte	0x02, 0x03, 0x00, 0x00, 0x02, 0x06, 0x01, 0x00, 0x04, 0x0b, 0x08, 0x00, 0x09, 0x00, 0x00, 0x00
        /*0020*/ 	.byte	0x00, 0x00, 0x00, 0x00


//--------------------- .nv.info.negate_batched   --------------------------
	.section	.nv.info.negate_batched,"",@"SHT_CUDA_INFO"
	.sectionflags	@""
	.align	4


	//----- nvinfo : EIATTR_CUDA_API_VERSION
	.align		4
        /*0000*/ 	.byte	0x04, 0x37
        /*0002*/ 	.short	(.L_51 - .L_50)
.L_50:
        /*0004*/ 	.word	0x00000082


	//----- nvinfo : EIATTR_KPARAM_INFO
	.align		4
.L_51:
        /*0008*/ 	.byte	0x04, 0x17
        /*000a*/ 	.short	(.L_53 - .L_52)
.L_52:
        /*000c*/ 	.word	0x00000000
        /*0010*/ 	.short	0x0003
        /*0012*/ 	.short	0x0018
        /*0014*/ 	.byte	0x00, 0xf0, 0x11, 0x00


	//----- nvinfo : EIATTR_KPARAM_INFO
	.align		4
.L_53:
        /*0018*/ 	.byte	0x04, 0x17
        /*001a*/ 	.short	(.L_55 - .L_54)
.L_54:
        /*001c*/ 	.word	0x00000000
        /*0020*/ 	.short	0x0002
        /*0022*/ 	.short	0x0010
        /*0024*/ 	.byte	0x00, 0xf5, 0x21, 0x00


	//----- nvinfo : EIATTR_KPARAM_INFO
	.align		4
.L_55:
        /*0028*/ 	.byte	0x04, 0x17
        /*002a*/ 	.short	(.L_57 - .L_56)
.L_56:
        /*002c*/ 	.word	0x00000000
        /*0030*/ 	.short	0x0001
        /*0032*/ 	.short	0x0008
        /*0034*/ 	.byte	0x00, 0xf5, 0x21, 0x00


	//----- nvinfo : EIATTR_KPARAM_INFO
	.align		4
.L_57:
        /*0038*/ 	.byte	0x04, 0x17
        /*003a*/ 	.short	(.L_59 - .L_58)
.L_58:
        /*003c*/ 	.word	0x00000000
        /*0040*/ 	.short	0x0000
        /*0042*/ 	.short	0x0000
        /*0044*/ 	.byte	0x00, 0xf5, 0x21, 0x00


	//----- nvinfo : EIATTR_SPARSE_MMA_MASK
	.align		4
.L_59:
        /*0048*/ 	.byte	0x03, 0x50
        /*004a*/ 	.short	0x0000


	//----- nvinfo : EIATTR_MAXREG_COUNT
	.align		4
        /*004c*/ 	.byte	0x03, 0x1b
        /*004e*/ 	.short	0x00ff


	//----- nvinfo : EIATTR_MERCURY_ISA_VERSION
	.align		4
        /*0050*/ 	.byte	0x03, 0x5f
        /*0052*/ 	.short	0x0101


	//----- nvinfo : EIATTR_VRC_CTA_INIT_COUNT
	.align		4
        /*0054*/ 	.byte	0x02, 0x4a
	.zero		1
	.zero		1


	//----- nvinfo : EIATTR_EXIT_INSTR_OFFSETS
	.align		4
        /*0058*/ 	.byte	0x04, 0x1c
        /*005a*/ 	.short	(.L_61 - .L_60)


	//   ....[0]....
.L_60:
        /*005c*/ 	.word	0x00000040


	//   ....[1]....
        /*0060*/ 	.word	0x000000a0


	//   ....[2]....
        /*0064*/ 	.word	0x000001c0


	//----- nvinfo : EIATTR_CBANK_PARAM_SIZE
	.align		4
.L_61:
        /*0068*/ 	.byte	0x03, 0x19
        /*006a*/ 	.short	0x001c


	//----- nvinfo : EIATTR_PARAM_CBANK
	.align		4
        /*006c*/ 	.byte	0x04, 0x0a
        /*006e*/ 	.short	(.L_63 - .L_62)
	.align		4
.L_62:
        /*0070*/ 	.word	index@(.nv.constant0.negate_batched)
        /*0074*/ 	.short	0x0380
        /*0076*/ 	.short	0x001c


	//----- nvinfo : EIATTR_SW_WAR
	.align		4
.L_63:
        /*0078*/ 	.byte	0x04, 0x36
        /*007a*/ 	.short	(.L_65 - .L_64)
.L_64:
        /*007c*/ 	.word	0x00000008
.L_65:


//--------------------- .nv.info.scalar_mul_batched --------------------------
	.section	.nv.info.scalar_mul_batched,"",@"SHT_CUDA_INFO"
	.sectionflags	@""
	.align	4


	//----- nvinfo : EIATTR_CUDA_API_VERSION
	.align		4
        /*0000*/ 	.byte	0x04, 0x37
        /*0002*/ 	.short	(.L_67 - .L_66)
.L_66:
        /*0004*/ 	.word	0x00000082


	//----- nvinfo : EIATTR_KPARAM_INFO
	.align		4
.L_67:
        /*0008*/ 	.byte	0x04, 0x17
        /*000a*/ 	.short	(.L_69 - .L_68)
.L_68:
        /*000c*/ 	.word	0x00000000
        /*0010*/ 	.short	0x0004
        /*0012*/ 	.short	0x0020
        /*0014*/ 	.byte	0x00, 0xf0, 0x11, 0x00


	//----- nvinfo : EIATTR_KPARAM_INFO
	.align		4
.L_69:
        /*0018*/ 	.byte	0x04, 0x17
        /*001a*/ 	.short	(.L_71 - .L_70)
.L_70:
        /*001c*/ 	.word	0x00000000
        /*0020*/ 	.short	0x0003
        /*0022*/ 	.short	0x0018
        /*0024*/ 	.byte	0x00, 0xf5, 0x21, 0x00


	//----- nvinfo : EIATTR_KPARAM_INFO
	.align		4
.L_71:
        /*0028*/ 	.byte	0x04, 0x17
        /*002a*/ 	.short	(.L_73 - .L_72)
.L_72:
        /*002c*/ 	.word	0x00000000
        /*0030*/ 	.short	0x0002
        /*0032*/ 	.short	0x0010
        /*0034*/ 	.byte	0x00, 0xf5, 0x21, 0x00


	//----- nvinfo : EIATTR_KPARAM_INFO
	.align		4
.L_73:
        /*0038*/ 	.byte	0x04, 0x17
        /*003a*/ 	.short	(.L_75 - .L_74)
.L_74:
        /*003c*/ 	.word	0x00000000
        /*0040*/ 	.short	0x0001
        /*0042*/ 	.short	0x0008
        /*0044*/ 	.byte	0x00, 0xf5, 0x21, 0x00


	//----- nvinfo : EIATTR_KPARAM_INFO
	.align		4
.L_75:
        /*0048*/ 	.byte	0x04, 0x17
        /*004a*/ 	.short	(.L_77 - .L_76)
.L_76:
        /*004c*/ 	.word	0x00000000
        /*0050*/ 	.short	0x0000
        /*0052*/ 	.short	0x0000
        /*0054*/ 	.byte	0x00, 0xf5, 0x21, 0x00


	//----- nvinfo : EIATTR_SPARSE_MMA_MASK
	.align		4
.L_77:
        /*0058*/ 	.byte	0x03, 0x50
        /*005a*/ 	.short	0x0000


	//----- nvinfo : EIATTR_MAXREG_COUNT
	.align		4
        /*005c*/ 	.byte	0x03, 0x1b
        /*005e*/ 	.short	0x00ff


	//----- nvinfo : EIATTR_MERCURY_ISA_VERSION
	.align		4
        /*0060*/ 	.byte	0x03, 0x5f
        /*0062*/ 	.short	0x0101


	//----- nvinfo : EIATTR_VRC_CTA_INIT_COUNT
	.align		4
        /*0064*/ 	.byte	0x02, 0x4a
	.zero		1
	.zero		1


	//----- nvinfo : EIATTR_EXIT_INSTR_OFFSETS
	.align		4
        /*0068*/ 	.byte	0x04, 0x1c
        /*006a*/ 	.short	(.L_79 - .L_78)


	//   ....[0]....
.L_78:
        /*006c*/ 	.word	0x00000040


	//   ....[1]....
        /*0070*/ 	.word	0x000000a0


	//   ....[2]....
        /*0074*/ 	.word	0x00000990


	//----- nvinfo : EIATTR_CRS_STACK_SIZE
	.align		4
.L_79:
        /*0078*/ 	.byte	0x04, 0x1e
        /*007a*/ 	.short	(.L_81 - .L_80)
.L_80:
        /*007c*/ 	.word	0x00000000


	//----- nvinfo : EIATTR_CBANK_PARAM_SIZE
	.align		4
.L_81:
        /*0080*/ 	.byte	0x03, 0x19
        /*0082*/ 	.short	0x0024


	//----- nvinfo : EIATTR_PARAM_CBANK
	.align		4
        /*0084*/ 	.byte	0x04, 0x0a
        /*0086*/ 	.short	(.L_83 - .L_82)
	.align		4
.L_82:
        /*0088*/ 	.word	index@(.nv.constant0.scalar_mul_batched)
        /*008c*/ 	.short	0x0380
        /*008e*/ 	.short	0x0024


	//----- nvinfo : EIATTR_SW_WAR
	.align		4
.L_83:
        /*0090*/ 	.byte	0x04, 0x36
        /*0092*/ 	.short	(.L_85 - .L_84)
.L_84:
        /*0094*/ 	.word	0x00000008
.L_85:


//--------------------- .nv.info.drop_last_prime_batched --------------------------
	.section	.nv.info.drop_last_prime_batched,"",@"SHT_CUDA_INFO"
	.sectionflags	@""
	.align	4


	//----- nvinfo : EIATTR_CUDA_API_VERSION
	.align		4
        /*0000*/ 	.byte	0x04, 0x37
        /*0002*/ 	.short	(.L_87 - .L_86)
.L_86:
        /*0004*/ 	.word	0x00000082


	//----- nvinfo : EIATTR_KPARAM_INFO
	.align		4
.L_87:
        /*0008*/ 	.byte	0x04, 0x17
        /*000a*/ 	.short	(.L_89 - .L_88)
.L_88:
        /*000c*/ 	.word	0x00000000
        /*0010*/ 	.short	0x0004
        /*0012*/ 	.short	0x0020
        /*0014*/ 	.byte	0x00, 0xf0, 0x11, 0x00


	//----- nvinfo : EIATTR_KPARAM_INFO
	.align		4
.L_89:
        /*0018*/ 	.byte	0x04, 0x17
        /*001a*/ 	.short	(.L_91 - .L_90)
.L_90:
        /*001c*/ 	.word	0x00000000
        /*0020*/ 	.short	0x0003
        /*0022*/ 	.short	0x0018
        /*0024*/ 	.byte	0x00, 0xf5, 0x21, 0x00


	//----- nvinfo : EIATTR_KPARAM_INFO
	.align		4
.L_91:
        /*0028*/ 	.byte	0x04, 0x17
        /*002a*/ 	.short	(.L_93 - .L_92)
.L_92:
        /*002c*/ 	.word	0x00000000
        /*0030*/ 	.short	0x0002
        /*0032*/ 	.short	0x0010
        /*0034*/ 	.byte	0x00, 0xf5, 0x21, 0x00


	//----- nvinfo : EIATTR_KPARAM_INFO
	.align		4
.L_93:
        /*0038*/ 	.byte	0x04, 0x17
        /*003a*/ 	.short	(.L_95 - .L_94)
.L_94:
        /*003c*/ 	.word	0x00000000
        /*0040*/ 	.short	0x0001
        /*0042*/ 	.short	0x0008
        /*0044*/ 	.byte	0x00, 0xf5, 0x21, 0x00


	//----- nvinfo : EIATTR_KPARAM_INFO
	.align		4
.L_95:
        /*0048*/ 	.byte	0x04, 0x17
        /*004a*/ 	.short	(.L_97 - .L_96)
.L_96:
        /*004c*/ 	.word	0x00000000
        /*0050*/ 	.short	0x0000
        /*0052*/ 	.short	0x0000
        /*0054*/ 	.byte	0x00, 0xf5, 0x21, 0x00


	//----- nvinfo : EIATTR_SPARSE_MMA_MASK
	.align		4
.L_97:
        /*0058*/ 	.byte	0x03, 0x50
        /*005a*/ 	.short	0x0000


	//----- nvinfo : EIATTR_MAXREG_COUNT
	.align		4
        /*005c*/ 	.byte	0x03, 0x1b
        /*005e*/ 	.short	0x00ff


	//----- nvinfo : EIATTR_MERCURY_ISA_VERSION
	.align		4
        /*0060*/ 	.byte	0x03, 0x5f
        /*0062*/ 	.short	0x0101


	//----- nvinfo : EIATTR_VRC_CTA_INIT_COUNT
	.align		4
        /*0064*/ 	.byte	0x02, 0x4a
	.zero		1
	.zero		1


	//----- nvinfo : EIATTR_EXIT_INSTR_OFFSETS
	.align		4
        /*0068*/ 	.byte	0x04, 0x1c
        /*006a*/ 	.short	(.L_99 - .L_98)


	//   ....[0]....
.L_98:
        /*006c*/ 	.word	0x00000050


	//   ....[1]....
        /*0070*/ 	.word	0x000000b0


	//   ....[2]....
        /*0074*/ 	.word	0x00000c70


	//----- nvinfo : EIATTR_CRS_STACK_SIZE
	.align		4
.L_99:
        /*0078*/ 	.byte	0x04, 0x1e
        /*007a*/ 	.short	(.L_101 - .L_100)
.L_100:
        /*007c*/ 	.word	0x00000000


	//----- nvinfo : EIATTR_CBANK_PARAM_SIZE
	.align		4
.L_101:
        /*0080*/ 	.byte	0x03, 0x19
        /*0082*/ 	.short	0x0024


	//----- nvinfo : EIATTR_PARAM_CBANK
	.align		4
        /*0084*/ 	.byte	0x04, 0x0a
        /*0086*/ 	.short	(.L_103 - .L_102)
	.align		4
.L_102:
        /*0088*/ 	.word	index@(.nv.constant0.drop_last_prime_batched)
        /*008c*/ 	.short	0x0380
        /*008e*/ 	.short	0x0024


	//----- nvinfo : EIATTR_SW_WAR
	.align		4
.L_103:
        /*0090*/ 	.byte	0x04, 0x36
        /*0092*/ 	.short	(.L_105 - .L_104)
.L_104:
        /*0094*/ 	.word	0x00000008
.L_105:


//--------------------- .nv.info.automorphism_batched --------------------------
	.section	.nv.info.automorphism_batched,"",@"SHT_CUDA_INFO"
	.sectionflags	@""
	.align	4


	//----- nvinfo : EIATTR_CUDA_API_VERSION
	.align		4
        /*0000*/ 	.byte	0x04, 0x37
        /*0002*/ 	.short	(.L_107 - .L_106)
.L_106:
        /*0004*/ 	.word	0x00000082


	//----- nvinfo : EIATTR_KPARAM_INFO
	.align		4
.L_107:
        /*0008*/ 	.byte	0x04, 0x17
        /*000a*/ 	.short	(.L_109 - .L_108)
.L_108:
        /*000c*/ 	.word	0x00000000
        /*0010*/ 	.short	0x0004
        /*0012*/ 	.short	0x001c
        /*0014*/ 	.byte	0x00, 0xf0, 0x11, 0x00


	//----- nvinfo : EIATTR_KPARAM_INFO
	.align		4
.L_109:
        /*0018*/ 	.byte	0x04, 0x17
        /*001a*/ 	.short	(.L_111 - .L_110)
.L_110:
        /*001c*/ 	.word	0x00000000
        /*0020*/ 	.short	0x0003
        /*0022*/ 	.short	0x0018
        /*0024*/ 	.byte	0x00, 0xf0, 0x11, 0x00


	//----- nvinfo : EIATTR_KPARAM_INFO
	.align		4
.L_111:
        /*0028*/ 	.byte	0x04, 0x17
        /*002a*/ 	.short	(.L_113 - .L_112)
.L_112:
        /*002c*/ 	.word	0x00000000
        /*0030*/ 	.short	0x0002
        /*0032*/ 	.short	0x0010
        /*0034*/ 	.byte	0x00, 0xf5, 0x21, 0x00


	//----- nvinfo : EIATTR_KPARAM_INFO
	.align		4
.L_113:
        /*0038*/ 	.byte	0x04, 0x17
        /*003a*/ 	.short	(.L_115 - .L_114)
.L_114:
        /*003c*/ 	.word	0x00000000
        /*0040*/ 	.short	0x0001
        /*0042*/ 	.short	0x0008
        /*0044*/ 	.byte	0x00, 0xf5, 0x21, 0x00


	//----- nvinfo : EIATTR_KPARAM_INFO
	.align		4
.L_115:
        /*0048*/ 	.byte	0x04, 0x17
        /*004a*/ 	.short	(.L_117 - .L_116)
.L_116:
        /*004c*/ 	.word	0x00000000
        /*0050*/ 	.short	0x0000
        /*0052*/ 	.short	0x0000
        /*0054*/ 	.byte	0x00, 0xf5, 0x21, 0x00


	//----- nvinfo : EIATTR_SPARSE_MMA_MASK
	.align		4
.L_117:
        /*0058*/ 	.byte	0x03, 0x50
        /*005a*/ 	.short	0x0000


	//----- nvinfo : EIATTR_MAXREG_COUNT
	.align		4
        /*005c*/ 	.byte	0x03, 0x1b
        /*005e*/ 	.short	0x00ff


	//----- nvinfo : EIATTR_MERCURY_ISA_VERSION
	.align		4
        /*0060*/ 	.byte	0x03, 0x5f
        /*0062*/ 	.short	0x0101


	//----- nvinfo : EIATTR_VRC_CTA_INIT_COUNT
	.align		4
        /*0064*/ 	.byte	0x02, 0x4a
	.zero		1
	.zero		1


	//----- nvinfo : EIATTR_EXIT_INSTR_OFFSETS
	.align		4
        /*0068*/ 	.byte	0x04, 0x1c
        /*006a*/ 	.short	(.L_119 - .L_118)


	//   ....[0]....
.L_118:
        /*006c*/ 	.word	0x00000040


	//   ....[1]....
        /*0070*/ 	.word	0x000000a0


	//   ....[2]....
        /*0074*/ 	.word	0x00000210


	//   ....[3]....
        /*0078*/ 	.word	0x000002f0


	//----- nvinfo : EIATTR_CBANK_PARAM_SIZE
	.align		4
.L_119:
        /*007c*/ 	.byte	0x03, 0x19
        /*007e*/ 	.short	0x0020


	//----- nvinfo : EIATTR_PARAM_CBANK
	.align		4
        /*0080*/ 	.byte	0x04, 0x0a
        /*0082*/ 	.short	(.L_121 - .L_120)
	.align		4
.L_120:
        /*0084*/ 	.word	index@(.nv.constant0.automorphism_batched)
        /*0088*/ 	.short	0x0380
        /*008a*/ 	.short	0x0020


	//----- nvinfo : EIATTR_SW_WAR
	.align		4
.L_121:
        /*008c*/ 	.byte	0x04, 0x36
        /*008e*/ 	.short	(.L_123 - .L_122)
.L_122:
        /*0090*/ 	.word	0x00000008
.L_123:


//--------------------- .nv.info.pointwise_sub_batched --------------------------
	.section	.nv.info.pointwise_sub_batched,"",@"SHT_CUDA_INFO"
	.sectionflags	@""
	.align	4


	//----- nvinfo : EIATTR_CUDA_API_VERSION
	.align		4
        /*0000*/ 	.byte	0x04, 0x37
        /*0002*/ 	.short	(.L_125 - .L_124)
.L_124:
        /*0004*/ 	.word	0x00000082


	//----- nvinfo : EIATTR_KPARAM_INFO
	.align		4
.L_125:
        /*0008*/ 	.byte	0x04, 0x17
        /*000a*/ 	.short	(.L_127 - .L_126)
.L_126:
        /*000c*/ 	.word	0x00000000
        /*0010*/ 	.short	0x0004
        /*0012*/ 	.short	0x0020
        /*0014*/ 	.byte	0x00, 0xf0, 0x11, 0x00


	//----- nvinfo : EIATTR_KPARAM_INFO
	.align		4
.L_127:
        /*0018*/ 	.byte	0x04, 0x17
        /*001a*/ 	.short	(.L_129 - .L_128)
.L_128:
        /*001c*/ 	.word	0x00000000
        /*0020*/ 	.short	0x0003
        /*0022*/ 	.short	0x0018
        /*0024*/ 	.byte	0x00, 0xf5, 0x21, 0x00


	//----- nvinfo : EIATTR_KPARAM_INFO
	.align		4
.L_129:
        /*0028*/ 	.byte	0x04, 0x17
        /*002a*/ 	.short	(.L_131 - .L_130)
.L_130:
        /*002c*/ 	.word	0x00000000
        /*0030*/ 	.short	0x0002
        /*0032*/ 	.short	0x0010
        /*0034*/ 	.byte	0x00, 0xf5, 0x21, 0x00


	//----- nvinfo : EIATTR_KPARAM_INFO
	.align		4
.L_131:
        /*0038*/ 	.byte	0x04, 0x17
        /*003a*/ 	.short	(.L_133 - .L_132)
.L_132:
        /*003c*/ 	.word	0x00000000
        /*0040*/ 	.short	0x0001
        /*0042*/ 	.short	0x0008
        /*0044*/ 	.byte	0x00, 0xf5, 0x21, 0x00


	//----- nvinfo : EIATTR_KPARAM_INFO
	.align		4
.L_133:
        /*0048*/ 	.byte	0x04, 0x17
        /*004a*/ 	.short	(.L_135 - .L_134)
.L_134:
        /*004c*/ 	.word	0x00000000
        /*0050*/ 	.short	0x0000
        /*0052*/ 	.short	0x0000
        /*0054*/ 	.byte	0x00, 0xf5, 0x21, 0x00


	//----- nvinfo : EIATTR_SPARSE_MMA_MASK
	.align		4
.L_135:
        /*0058*/ 	.byte	0x03, 0x50
        /*005a*/ 	.short	0x0000


	//----- nvinfo : EIATTR_MAXREG_COUNT
	.align		4
        /*005c*/ 	.byte	0x03, 0x1b
        /*005e*/ 	.short	0x00ff


	//----- nvinfo : EIATTR_MERCURY_ISA_VERSION
	.align		4
        /*0060*/ 	.byte	0x03, 0x5f
        /*0062*/ 	.short	0x0101


	//----- nvinfo : EIATTR_VRC_CTA_INIT_COUNT
	.align		4
        /*0064*/ 	.byte	0x02, 0x4a
	.zero		1
	.zero		1


	//----- nvinfo : EIATTR_EXIT_INSTR_OFFSETS
	.align		4
        /*0068*/ 	.byte	0x04, 0x1c
        /*006a*/ 	.short	(.L_137 - .L_136)


	//   ....[0]....
.L_136:
        /*006c*/ 	.word	0x00000040


	//   ....[1]....
        /*0070*/ 	.word	0x000000a0


	//   ....[2]....
        /*0074*/ 	.word	0x00000210


	//----- nvinfo : EIATTR_CBANK_PARAM_SIZE
	.align		4
.L_137:
        /*0078*/ 	.byte	0x03, 0x19
        /*007a*/ 	.short	0x0024


	//----- nvinfo : EIATTR_PARAM_CBANK
	.align		4
        /*007c*/ 	.byte	0x04, 0x0a
        /*007e*/ 	.short	(.L_139 - .L_138)
	.align		4
.L_138:
        /*0080*/ 	.word	index@(.nv.constant0.pointwise_sub_batched)
        /*0084*/ 	.short	0x0380
        /*0086*/ 	.short	0x0024


	//----- nvinfo : EIATTR_SW_WAR
	.align		4
.L_139:
        /*0088*/ 	.byte	0x04, 0x36
        /*008a*/ 	.short	(.L_141 - .L_140)
.L_140:
        /*008c*/ 	.word	0x00000008
.L_141:


//--------------------- .nv.info.pointwise_add_batched --------------------------
	.section	.nv.info.pointwise_add_batched,"",@"SHT_CUDA_INFO"
	.sectionflags	@""
	.align	4


	//----- nvinfo : EIATTR_CUDA_API_VERSION
	.align		4
        /*0000*/ 	.byte	0x04, 0x37
        /*0002*/ 	.short	(.L_143 - .L_142)
.L_142:
        /*0004*/ 	.word	0x00000082


	//----- nvinfo : EIATTR_KPARAM_INFO
	.align		4
.L_143:
        /*0008*/ 	.byte	0x04, 0x17
        /*000a*/ 	.short	(.L_145 - .L_144)
.L_144:
        /*000c*/ 	.word	0x00000000
        /*0010*/ 	.short	0x0004
        /*0012*/ 	.short	0x0020
        /*0014*/ 	.byte	0x00, 0xf0, 0x11, 0x00


	//----- nvinfo : EIATTR_KPARAM_INFO
	.align		4
.L_145:
        /*0018*/ 	.byte	0x04, 0x17
        /*001a*/ 	.short	(.L_147 - .L_146)
.L_146:
        /*001c*/ 	.word	0x00000000
        /*0020*/ 	.short	0x0003
        /*0022*/ 	.short	0x0018
        /*0024*/ 	.byte	0x00, 0xf5, 0x21, 0x00


	//----- nvinfo : EIATTR_KPARAM_INFO
	.align		4
.L_147:
        /*0028*/ 	.byte	0x04, 0x17
        /*002a*/ 	.short	(.L_149 - .L_148)
.L_148:
        /*002c*/ 	.word	0x00000000
        /*0030*/ 	.short	0x0002
        /*0032*/ 	.short	0x0010
        /*0034*/ 	.byte	0x00, 0xf5, 0x21, 0x00


	//----- nvinfo : EIATTR_KPARAM_INFO
	.align		4
.L_149:
        /*0038*/ 	.byte	0x04, 0x17
        /*003a*/ 	.short	(.L_151 - .L_150)
.L_150:
        /*003c*/ 	.word	0x00000000
        /*0040*/ 	.short	0x0001
        /*0042*/ 	.short	0x0008
        /*0044*/ 	.byte	0x00, 0xf5, 0x21, 0x00


	//----- nvinfo : EIATTR_KPARAM_INFO
	.align		4
.L_151:
        /*0048*/ 	.byte	0x04, 0x17
        /*004a*/ 	.short	(.L_153 - .L_152)
.L_152:
        /*004c*/ 	.word	0x00000000
        /*0050*/ 	.short	0x0000
        /*0052*/ 	.short	0x0000
        /*0054*/ 	.byte	0x00, 0xf5, 0x21, 0x00


	//----- nvinfo : EIATTR_SPARSE_MMA_MASK
	.align		4
.L_153:
        /*0058*/ 	.byte	0x03, 0x50
        /*005a*/ 	.short	0x0000


	//----- nvinfo : EIATTR_MAXREG_COUNT
	.align		4
        /*005c*/ 	.byte	0x03, 0x1b
        /*005e*/ 	.short	0x00ff


	//----- nvinfo : EIATTR_MERCURY_ISA_VERSION
	.align		4
        /*0060*/ 	.byte	0x03, 0x5f
        /*0062*/ 	.short	0x0101


	//----- nvinfo : EIATTR_VRC_CTA_INIT_COUNT
	.align		4
        /*0064*/ 	.byte	0x02, 0x4a
	.zero		1
	.zero		1


	//----- nvinfo : EIATTR_EXIT_INSTR_OFFSETS
	.align		4
        /*0068*/ 	.byte	0x04, 0x1c
        /*006a*/ 	.short	(.L_155 - .L_154)


	//   ....[0]....
.L_154:
        /*006c*/ 	.word	0x00000040


	//   ....[1]....
        /*0070*/ 	.word	0x000000a0


	//   ....[2]....
        /*0074*/ 	.word	0x00000210


	//----- nvinfo : EIATTR_CBANK_PARAM_SIZE
	.align		4
.L_155:
        /*0078*/ 	.byte	0x03, 0x19
        /*007a*/ 	.short	0x0024


	//----- nvinfo : EIATTR_PARAM_CBANK
	.align		4
        /*007c*/ 	.byte	0x04, 0x0a
        /*007e*/ 	.short	(.L_157 - .L_156)
	.align		4
.L_156:
        /*0080*/ 	.word	index@(.nv.constant0.pointwise_add_batched)
        /*0084*/ 	.short	0x0380
        /*0086*/ 	.short	0x0024


	//----- nvinfo : EIATTR_SW_WAR
	.align		4
.L_157:
        /*0088*/ 	.byte	0x04, 0x36
        /*008a*/ 	.short	(.L_159 - .L_158)
.L_158:
        /*008c*/ 	.word	0x00000008
.L_159:


//--------------------- .nv.info.pointwise_mul_batched --------------------------
	.section	.nv.info.pointwise_mul_batched,"",@"SHT_CUDA_INFO"
	.sectionflags	@""
	.align	4


	//----- nvinfo : EIATTR_CUDA_API_VERSION
	.align		4
        /*0000*/ 	.byte	0x04, 0x37
        /*0002*/ 	.short	(.L_161 - .L_160)
.L_160:
        /*0004*/ 	.word	0x00000082


	//----- nvinfo : EIATTR_KPARAM_INFO
	.align		4
.L_161:
        /*0008*/ 	.byte	0x04, 0x17
        /*000a*/ 	.short	(.L_163 - .L_162)
.L_162:
        /*000c*/ 	.word	0x00000000
        /*0010*/ 	.short	0x0004
        /*0012*/ 	.short	0x0020
        /*0014*/ 	.byte	0x00, 0xf0, 0x11, 0x00


	//----- nvinfo : EIATTR_KPARAM_INFO
	.align		4
.L_163:
        /*0018*/ 	.byte	0x04, 0x17
        /*001a*/ 	.short	(.L_165 - .L_164)
.L_164:
        /*001c*/ 	.word	0x00000000
        /*0020*/ 	.short	0x0003
        /*0022*/ 	.short	0x0018
        /*0024*/ 	.byte	0x00, 0xf5, 0x21, 0x00


	//----- nvinfo : EIATTR_KPARAM_INFO
	.align		4
.L_165:
        /*0028*/ 	.byte	0x04, 0x17
        /*002a*/ 	.short	(.L_167 - .L_166)
.L_166:
        /*002c*/ 	.word	0x00000000
        /*0030*/ 	.short	0x0002
        /*0032*/ 	.short	0x0010
        /*0034*/ 	.byte	0x00, 0xf5, 0x21, 0x00


	//----- nvinfo : EIATTR_KPARAM_INFO
	.align		4
.L_167:
        /*0038*/ 	.byte	0x04, 0x17
        /*003a*/ 	.short	(.L_169 - .L_168)
.L_168:
        /*003c*/ 	.word	0x00000000
        /*0040*/ 	.short	0x0001
        /*0042*/ 	.short	0x0008
        /*0044*/ 	.byte	0x00, 0xf5, 0x21, 0x00


	//----- nvinfo : EIATTR_KPARAM_INFO
	.align		4
.L_169:
        /*0048*/ 	.byte	0x04, 0x17
        /*004a*/ 	.short	(.L_171 - .L_170)
.L_170:
        /*004c*/ 	.word	0x00000000
        /*0050*/ 	.short	0x0000
        /*0052*/ 	.short	0x0000
        /*0054*/ 	.byte	0x00, 0xf5, 0x21, 0x00


	//----- nvinfo : EIATTR_SPARSE_MMA_MASK
	.align		4
.L_171:
        /*0058*/ 	.byte	0x03, 0x50
        /*005a*/ 	.short	0x0000


	//----- nvinfo : EIATTR_MAXREG_COUNT
	.align		4
        /*005c*/ 	.byte	0x03, 0x1b
        /*005e*/ 	.short	0x00ff


	//----- nvinfo : EIATTR_MERCURY_ISA_VERSION
	.align		4
        /*0060*/ 	.byte	0x03, 0x5f
        /*0062*/ 	.short	0x0101


	//----- nvinfo : EIATTR_VRC_CTA_INIT_COUNT
	.align		4
        /*0064*/ 	.byte	0x02, 0x4a
	.zero		1
	.zero		1


	//----- nvinfo : EIATTR_EXIT_INSTR_OFFSETS
	.align		4
        /*0068*/ 	.byte	0x04, 0x1c
        /*006a*/ 	.short	(.L_173 - .L_172)


	//   ....[0]....
.L_172:
        /*006c*/ 	.word	0x00000040


	//   ....[1]....
        /*0070*/ 	.word	0x000000a0


	//   ....[2]....
        /*0074*/ 	.word	0x00000990


	//----- nvinfo : EIATTR_CRS_STACK_SIZE
	.align		4
.L_173:
        /*0078*/ 	.byte	0x04, 0x1e
        /*007a*/ 	.short	(.L_175 - .L_174)
.L_174:
        /*007c*/ 	.word	0x00000000


	//----- nvinfo : EIATTR_CBANK_PARAM_SIZE
	.align		4
.L_175:
        /*0080*/ 	.byte	0x03, 0x19
        /*0082*/ 	.short	0x0024


	//----- nvinfo : EIATTR_PARAM_CBANK
	.align		4
        /*0084*/ 	.byte	0x04, 0x0a
        /*0086*/ 	.short	(.L_177 - .L_176)
	.align		4
.L_176:
        /*0088*/ 	.word	index@(.nv.constant0.pointwise_mul_batched)
        /*008c*/ 	.short	0x0380
        /*008e*/ 	.short	0x0024


	//----- nvinfo : EIATTR_SW_WAR
	.align		4
.L_177:
        /*0090*/ 	.byte	0x04, 0x36
        /*0092*/ 	.short	(.L_179 - .L_178)
.L_178:
        /*0094*/ 	.word	0x00000008
.L_179:


//--------------------- .nv.callgraph             --------------------------
	.section	.nv.callgraph,"",@"SHT_CUDA_CALLGRAPH"
	.align	4
	.sectionentsize	8
	.align		4
        /*0000*/ 	.word	0x00000000
	.align		4
        /*0004*/ 	.word	0xffffffff
	.align		4
        /*0008*/ 	.word	0x00000000
	.align		4
        /*000c*/ 	.word	0xfffffffe
	.align		4
        /*0010*/ 	.word	0x00000000
	.align		4
        /*0014*/ 	.word	0xfffffffd
	.align		4
        /*0018*/ 	.word	0x00000000
	.align		4
        /*001c*/ 	.word	0xfffffffc


//--------------------- .text.negate_batched      --------------------------
	.section	.text.negate_batched,"ax",@progbits
	.align	128
        .global         negate_batched
        .type           negate_batched,@function
        .size           negate_batched,(.L_x_50 - negate_batched)
        .other          negate_batched,@"STO_CUDA_ENTRY STV_DEFAULT"
negate_batched:
.text.negate_batched:
[----:B------:R-:W-:Y:S01]  /*0000*/  LDC R1, c[0x0][0x37c] ;  /* 0x0000df00ff017b82 */ /* 0x000fe20000000800 */
[----:B------:R-:W0:Y:S01]  /*0010*/  S2R R7, SR_CTAID.Y ;  /* 0x0000000000077919 */ /* 0x000e220000002600 */
[----:B------:R-:W0:Y:S02]  /*0020*/  LDCU UR4, c[0x0][0x398] ;  /* 0x00007300ff0477ac */ /* 0x000e240008000800 */
[----:B0-----:R-:W-:-:S13]  /*0030*/  ISETP.GE.AND P0, PT, R7, UR4, PT ;  /* 0x0000000407007c0c */ /* 0x001fda000bf06270 */
[----:B------:R-:W-:Y:S05]  /*0040*/  @P0 EXIT ;  /* 0x000000000000094d */ /* 0x000fea0003800000 */
[----:B------:R-:W0:Y:S01]  /*0050*/  S2R R3, SR_TID.X ;  /* 0x0000000000037919 */ /* 0x000e220000002100 */
[----:B------:R-:W0:Y:S08]  /*0060*/  S2UR UR4, SR_CTAID.X ;  /* 0x00000000000479c3 */ /* 0x000e300000002500 */
[----:B------:R-:W0:Y:S02]  /*0070*/  LDC R0, c[0x0][0x360] ;  /* 0x0000d800ff007b82 */ /* 0x000e240000000800 */
[----:B0-----:R-:W-:-:S05]  /*0080*/  IMAD R0, R0, UR4, R3 ;  /* 0x0000000400007c24 */ /* 0x001fca000f8e0203 */
[----:B------:R-:W-:-:S13]  /*0090*/  ISETP.GT.AND P0, PT, R0, 0xfff, PT ;  /* 0x00000fff0000780c */ /* 0x000fda0003f04270 */
[----:B------:R-:W-:Y:S05]  /*00a0*/  @P0 EXIT ;  /* 0x000000000000094d */ /* 0x000fea0003800000 */
[----:B------:R-:W0:Y:S01]  /*00b0*/  LDC.64 R4, c[0x0][0x388] ;  /* 0x0000e200ff047b82 */ /* 0x000e220000000a00 */
[----:B------:R-:W1:Y:S01]  /*00c0*/  LDCU.64 UR4, c[0x0][0x358] ;  /* 0x00006b00ff0477ac */ /* 0x000e620008000a00 */
[----:B------:R-:W-:-:S06]  /*00d0*/  IMAD R11, R7, 0x1000, R0 ;  /* 0x00001000070b7824 */ /* 0x000fcc00078e0200 */
[----:B------:R-:W2:Y:S01]  /*00e0*/  LDC.64 R2, c[0x0][0x390] ;  /* 0x0000e400ff027b82 */ /* 0x000ea20000000a00 */
[----:B0-----:R-:W-:-:S06]  /*00f0*/  IMAD.WIDE R4, R11, 0x8, R4 ;  /* 0x000000080b047825 */ /* 0x001fcc00078e0204 */
[----:B-1----:R-:W3:Y:S01]  /*0100*/  LDG.E.64.CONSTANT R4, desc[UR4][R4.64] ;  /* 0x0000000404047981 */ /* 0x002ee2000c1e9b00 */
[----:B--2---:R-:W-:Y:S02]  /*0110*/  IMAD.WIDE.U32 R2, R7, 0x8, R2 ;  /* 0x0000000807027825 */ /* 0x004fe400078e0002 */
[----:B------:R-:W0:Y:S04]  /*0120*/  LDC.64 R6, c[0x0][0x380] ;  /* 0x0000e000ff067b82 */ /* 0x000e280000000a00 */
[----:B------:R-:W2:Y:S01]  /*0130*/  LDG.E.64.CONSTANT R2, desc[UR4][R2.64] ;  /* 0x0000000402027981 */ /* 0x000ea2000c1e9b00 */
[----:B0-----:R-:W-:Y:S01]  /*0140*/  IMAD.WIDE R6, R11, 0x8, R6 ;  /* 0x000000080b067825 */ /* 0x001fe200078e0206 */
[----:B---3--:R-:W-:Y:S02]  /*0150*/  ISETP.NE.U32.AND P0, PT, R4, RZ, PT ;  /* 0x000000ff0400720c */ /* 0x008fe40003f05070 */
[----:B--2---:R-:W-:-:S02]  /*0160*/  IADD3 R8, P1, PT, R2, -R4, RZ ;  /* 0x8000000402087210 */ /* 0x004fc40007f3e0ff */
[----:B------:R-:W-:-:S03]  /*0170*/  ISETP.NE.AND.EX P0, PT, R5, RZ, PT, P0 ;  /* 0x000000ff0500720c */ /* 0x000fc60003f05300 */
[----:B------:R-:W-:Y:S01]  /*0180*/  IMAD.X R0, R3, 0x1, ~R5, P1 ;  /* 0x0000000103007824 */ /* 0x000fe200008e0e05 */
[----:B------:R-:W-:-:S04]  /*0190*/  SEL R8, R8, RZ, P0 ;  /* 0x000000ff08087207 */ /* 0x000fc80000000000 */
[----:B------:R-:W-:-:S05]  /*01a0*/  SEL R9, R0, RZ, P0 ;  /* 0x000000ff00097207 */ /* 0x000fca0000000000 */
[----:B------:R-:W-:Y:S01]  /*01b0*/  STG.E.64 desc[UR4][R6.64], R8 ;  /* 0x0000000806007986 */ /* 0x000fe2000c101b04 */
[----:B------:R-:W-:Y:S05]  /*01c0*/  EXIT ;  /* 0x000000000000794d */ /* 0x000fea0003800000 */
.L_x_0:
[----:B------:R-:W-:-:S00]  /*01d0*/  BRA `(.L_x_0) ;  /* 0xfffffffc00fc7947 */ /* 0x000fc0000383ffff */
[----:B------:R-:W-:-:S00]  /*01e0*/  NOP ;  /* 0x0000000000007918 */ /* 0x000fc00000000000 */
        /* <DEDUP_REMOVED lines=9> */
.L_x_50:


//--------------------- .text.scalar_mul_batched  --------------------------
	.section	.text.scalar_mul_batched,"ax",@progbits
	.align	128
        .global         scalar_mul_batched
        .type           scalar_mul_batched,@function
        .size           scalar_mul_batched,(.L_x_46 - scalar_mul_batched)
        .other          scalar_mul_batched,@"STO_CUDA_ENTRY STV_DEFAULT"
scalar_mul_batched:
.text.scalar_mul_batched:
        /* <DEDUP_REMOVED lines=14> */
[----:B------:R-:W2:Y:S08]  /*00e0*/  LDC.64 R4, c[0x0][0x388] ;  /* 0x0000e200ff047b82 */ /* 0x000eb00000000a00 */
[----:B------:R-:W3:Y:S01]  /*00f0*/  LDC.64 R6, c[0x0][0x398] ;  /* 0x0000e600ff067b82 */ /* 0x000ee20000000a00 */
[----:B0-----:R-:W-:-:S06]  /*0100*/  IMAD.WIDE.U32 R2, R9, 0x8, R2 ;  /* 0x0000000809027825 */ /* 0x001fcc00078e0002 */
[----:B-1----:R-:W4:Y:S01]  /*0110*/  LDG.E.64.CONSTANT R2, desc[UR4][R2.64] ;  /* 0x0000000402027981 */ /* 0x002f22000c1e9b00 */
[----:B--2---:R-:W-:-:S06]  /*0120*/  IMAD.WIDE R4, R0, 0x8, R4 ;  /* 0x0000000800047825 */ /* 0x004fcc00078e0204 */
[----:B------:R-:W2:Y:S01]  /*0130*/  LDG.E.64.CONSTANT R4, desc[UR4][R4.64] ;  /* 0x0000000404047981 */ /* 0x000ea2000c1e9b00 */
[----:B---3--:R-:W-:-:S06]  /*0140*/  IMAD.WIDE.U32 R6, R9, 0x8, R6 ;  /* 0x0000000809067825 */ /* 0x008fcc00078e0006 */
[----:B------:R-:W3:Y:S01]  /*0150*/  LDG.E.64.CONSTANT R6, desc[UR4][R6.64] ;  /* 0x0000000406067981 */ /* 0x000ee2000c1e9b00 */
[----:B------:R-:W-:Y:S01]  /*0160*/  BSSY.RECONVERGENT B0, `(.L_x_1) ;  /* 0x0000020000007945 */ /* 0x000fe20003800200 */
[----:B----4-:R-:W-:-:S05]  /*0170*/  LOP3.LUT R9, R2, 0x3ffff, RZ, 0xc0, !PT ;  /* 0x0003ffff02097812 */ /* 0x010fca00078ec0ff */
[----:B--2---:R-:W-:-:S04]  /*0180*/  IMAD.WIDE.U32 R10, R9, R4, RZ ;  /* 0x00000004090a7225 */ /* 0x004fc800078e00ff */
[----:B------:R-:W-:-:S05]  /*0190*/  IMAD R12, R5, R9, R11 ;  /* 0x00000009050c7224 */ /* 0x000fca00078e020b */
[----:B---3--:R-:W-:-:S04]  /*01a0*/  LOP3.LUT R8, R12, R7, RZ, 0xfc, !PT ;  /* 0x000000070c087212 */ /* 0x008fc800078efcff */
[----:B------:R-:W-:-:S13]  /*01b0*/  ISETP.NE.U32.AND P0, PT, R8, RZ, PT ;  /* 0x000000ff0800720c */ /* 0x000fda0003f05070 */
[----:B------:R-:W-:Y:S05]  /*01c0*/  @P0 BRA `(.L_x_2) ;  /* 0x0000000000500947 */ /* 0x000fea0003800000 */
[----:B------:R-:W0:Y:S01]  /*01d0*/  I2F.U32.RP R11, R6 ;  /* 0x00000006000b7306 */ /* 0x000e220000209000 */
[----:B------:R-:W-:Y:S02]  /*01e0*/  IADD3 R13, PT, PT, RZ, -R6, RZ ;  /* 0x80000006ff0d7210 */ /* 0x000fe40007ffe0ff */
[----:B------:R-:W-:-:S05]  /*01f0*/  ISETP.NE.U32.AND P1, PT, R6, RZ, PT ;  /* 0x000000ff0600720c */ /* 0x000fca0003f25070 */
[----:B0-----:R-:W0:Y:S02]  /*0200*/  MUFU.RCP R11, R11 ;  /* 0x0000000b000b7308 */ /* 0x001e240000001000 */
[----:B0-----:R-:W-:-:S06]  /*0210*/  VIADD R8, R11, 0xffffffe ;  /* 0x0ffffffe0b087836 */ /* 0x001fcc0000000000 */
[----:B------:R0:W1:Y:S02]  /*0220*/  F2I.FTZ.U32.TRUNC.NTZ R9, R8 ;  /* 0x0000000800097305 */ /* 0x000064000021f000 */
[----:B0-----:R-:W-:Y:S02]  /*0230*/  IMAD.MOV.U32 R8, RZ, RZ, RZ ;  /* 0x000000ffff087224 */ /* 0x001fe400078e00ff */
[----:B-1----:R-:W-:-:S04]  /*0240*/  IMAD R13, R13, R9, RZ ;  /* 0x000000090d0d7224 */ /* 0x002fc800078e02ff */
[----:B------:R-:W-:-:S06]  /*0250*/  IMAD.HI.U32 R9, R9, R13, R8 ;  /* 0x0000000d09097227 */ /* 0x000fcc00078e0008 */
[----:B------:R-:W-:-:S04]  /*0260*/  IMAD.HI.U32 R9, R9, R10, RZ ;  /* 0x0000000a09097227 */ /* 0x000fc800078e00ff */
[----:B------:R-:W-:-:S04]  /*0270*/  IMAD.MOV R9, RZ, RZ, -R9 ;  /* 0x000000ffff097224 */ /* 0x000fc800078e0a09 */
[----:B------:R-:W-:Y:S02]  /*0280*/  IMAD R13, R6, R9, R10 ;  /* 0x00000009060d7224 */ /* 0x000fe400078e020a */
[----:B------:R-:W-:-:S03]  /*0290*/  HFMA2 R9, -RZ, RZ, 0, 0 ;  /* 0x00000000ff097431 */ /* 0x000fc600000001ff */
[----:B------:R-:W-:-:S13]  /*02a0*/  ISETP.GE.U32.AND P0, PT, R13, R6, PT ;  /* 0x000000060d00720c */ /* 0x000fda0003f06070 */
[----:B------:R-:W-:-:S04]  /*02b0*/  @P0 IADD3 R13, PT, PT, -R6, R13, RZ ;  /* 0x0000000d060d0210 */ /* 0x000fc80007ffe1ff */
[----:B------:R-:W-:-:S13]  /*02c0*/  ISETP.GE.U32.AND P0, PT, R13, R6, PT ;  /* 0x000000060d00720c */ /* 0x000fda0003f06070 */
[----:B------:R-:W-:Y:S01]  /*02d0*/  @P0 IMAD.IADD R13, R13, 0x1, -R6 ;  /* 0x000000010d0d0824 */ /* 0x000fe200078e0a06 */
[----:B------:R-:W-:-:S05]  /*02e0*/  @!P1 LOP3.LUT R13, RZ, R6, RZ, 0x33, !PT ;  /* 0x00000006ff0d9212 */ /* 0x000fca00078e33ff */
[----:B------:R-:W-:Y:S01]  /*02f0*/  IMAD.MOV.U32 R8, RZ, RZ, R13 ;  /* 0x000000ffff087224 */ /* 0x000fe200078e000d */
[----:B------:R-:W-:Y:S06]  /*0300*/  BRA `(.L_x_3) ;  /* 0x0000000000147947 */ /* 0x000fec0003800000 */
.L_x_2:
[----:B------:R-:W-:Y:S01]  /*0310*/  IMAD.MOV.U32 R11, RZ, RZ, R12 ;  /* 0x000000ffff0b7224 */ /* 0x000fe200078e000c */
[----:B------:R-:W-:-:S07]  /*0320*/  MOV R12, 0x340 ;  /* 0x00000340000c7802 */ /* 0x000fce0000000f00 */
[----:B------:R-:W-:Y:S05]  /*0330*/  CALL.REL.NOINC `($__internal_0_$__cuda_sm20_rem_u64) ;  /* 0x0000000400987944 */ /* 0x000fea0003c00000 */
[----:B------:R-:W-:Y:S01]  /*0340*/  IMAD.MOV.U32 R8, RZ, RZ, R10 ;  /* 0x000000ffff087224 */ /* 0x000fe200078e000a */
[----:B------:R-:W-:-:S07]  /*0350*/  MOV R9, R11 ;  /* 0x0000000b00097202 */ /* 0x000fce0000000f00 */
.L_x_3:
[----:B------:R-:W-:Y:S05]  /*0360*/  BSYNC.RECONVERGENT B0 ;  /* 0x0000000000007941 */ /* 0x000fea0003800200 */
.L_x_1:
[--C-:B------:R-:W-:Y:S01]  /*0370*/  SHF.R.U32.HI R11, RZ, 0x12, R3.reuse ;  /* 0x00000012ff0b7819 */ /* 0x100fe20000011603 */
[----:B------:R-:W-:Y:S01]  /*0380*/  BSSY.RECONVERGENT B0, `(.L_x_4) ;  /* 0x0000021000007945 */ /* 0x000fe20003800200 */
[----:B------:R-:W-:-:S03]  /*0390*/  SHF.R.U64 R3, R2, 0x12, R3 ;  /* 0x0000001202037819 */ /* 0x000fc60000001203 */
[-C--:B------:R-:W-:Y:S02]  /*03a0*/  IMAD R2, R11, R4.reuse, RZ ;  /* 0x000000040b027224 */ /* 0x080fe400078e02ff */
[----:B------:R-:W-:-:S04]  /*03b0*/  IMAD.WIDE.U32 R10, R3, R4, RZ ;  /* 0x00000004030a7225 */ /* 0x000fc800078e00ff */
[----:B------:R-:W-:-:S04]  /*03c0*/  IMAD R3, R5, R3, R2 ;  /* 0x0000000305037224 */ /* 0x000fc800078e0202 */
[----:B------:R-:W-:-:S05]  /*03d0*/  IMAD.IADD R2, R11, 0x1, R3 ;  /* 0x000000010b027824 */ /* 0x000fca00078e0203 */
[----:B------:R-:W-:-:S04]  /*03e0*/  LOP3.LUT R3, R2, R7, RZ, 0xfc, !PT ;  /* 0x0000000702037212 */ /* 0x000fc800078efcff */
[----:B------:R-:W-:-:S13]  /*03f0*/  ISETP.NE.U32.AND P0, PT, R3, RZ, PT ;  /* 0x000000ff0300720c */ /* 0x000fda0003f05070 */
[----:B------:R-:W-:Y:S05]  /*0400*/  @P0 BRA `(.L_x_5) ;  /* 0x00000000004c0947 */ /* 0x000fea0003800000 */
[----:B------:R-:W0:Y:S01]  /*0410*/  I2F.U32.RP R4, R6 ;  /* 0x0000000600047306 */ /* 0x000e220000209000 */
[----:B------:R-:W-:Y:S02]  /*0420*/  HFMA2 R2, -RZ, RZ, 0, 0 ;  /* 0x00000000ff027431 */ /* 0x000fe400000001ff */
[----:B------:R-:W-:Y:S01]  /*0430*/  IMAD.MOV R11, RZ, RZ, -R6 ;  /* 0x000000ffff0b7224 */ /* 0x000fe200078e0a06 */
[----:B------:R-:W-:-:S04]  /*0440*/  ISETP.NE.U32.AND P1, PT, R6, RZ, PT ;  /* 0x000000ff0600720c */ /* 0x000fc80003f25070 */
[----:B0-----:R-:W0:Y:S02]  /*0450*/  MUFU.RCP R4, R4 ;  /* 0x0000000400047308 */ /* 0x001e240000001000 */
[----:B0-----:R-:W-:-:S06]  /*0460*/  IADD3 R5, PT, PT, R4, 0xffffffe, RZ ;  /* 0x0ffffffe04057810 */ /* 0x001fcc0007ffe0ff */
[----:B------:R-:W0:Y:S02]  /*0470*/  F2I.FTZ.U32.TRUNC.NTZ R3, R5 ;  /* 0x0000000500037305 */ /* 0x000e24000021f000 */
[----:B0-----:R-:W-:-:S04]  /*0480*/  IMAD R11, R11, R3, RZ ;  /* 0x000000030b0b7224 */ /* 0x001fc800078e02ff */
[----:B------:R-:W-:-:S06]  /*0490*/  IMAD.HI.U32 R11, R3, R11, R2 ;  /* 0x0000000b030b7227 */ /* 0x000fcc00078e0002 */
[----:B------:R-:W-:-:S04]  /*04a0*/  IMAD.HI.U32 R2, R11, R10, RZ ;  /* 0x0000000a0b027227 */ /* 0x000fc800078e00ff */
[----:B------:R-:W-:-:S04]  /*04b0*/  IMAD.MOV R3, RZ, RZ, -R2 ;  /* 0x000000ffff037224 */ /* 0x000fc800078e0a02 */
[----:B------:R-:W-:Y:S01]  /*04c0*/  IMAD R2, R6, R3, R10 ;  /* 0x0000000306027224 */ /* 0x000fe200078e020a */
[----:B------:R-:W-:-:S04]  /*04d0*/  MOV R3, RZ ;  /* 0x000000ff00037202 */ /* 0x000fc80000000f00 */
[----:B------:R-:W-:-:S13]  /*04e0*/  ISETP.GE.U32.AND P0, PT, R2, R6, PT ;  /* 0x000000060200720c */ /* 0x000fda0003f06070 */
[----:B------:R-:W-:-:S04]  /*04f0*/  @P0 IADD3 R2, PT, PT, -R6, R2, RZ ;  /* 0x0000000206020210 */ /* 0x000fc80007ffe1ff */
[----:B------:R-:W-:-:S13]  /*0500*/  ISETP.GE.U32.AND P0, PT, R2, R6, PT ;  /* 0x000000060200720c */ /* 0x000fda0003f06070 */
[----:B------:R-:W-:Y:S01]  /*0510*/  @P0 IMAD.IADD R2, R2, 0x1, -R6 ;  /* 0x0000000102020824 */ /* 0x000fe200078e0a06 */
[----:B------:R-:W-:Y:S01]  /*0520*/  @!P1 LOP3.LUT R2, RZ, R6, RZ, 0x33, !PT ;  /* 0x00000006ff029212 */ /* 0x000fe200078e33ff */
[----:B------:R-:W-:Y:S06]  /*0530*/  BRA `(.L_x_6) ;  /* 0x0000000000147947 */ /* 0x000fec0003800000 */
.L_x_5:
[----:B------:R-:W-:Y:S01]  /*0540*/  IMAD.MOV.U32 R11, RZ, RZ, R2 ;  /* 0x000000ffff0b7224 */ /* 0x000fe200078e0002 */
[----:B------:R-:W-:-:S07]  /*0550*/  MOV R12, 0x570 ;  /* 0x00000570000c7802 */ /* 0x000fce0000000f00 */
[----:B------:R-:W-:Y:S05]  /*0560*/  CALL.REL.NOINC `($__internal_0_$__cuda_sm20_rem_u64) ;  /* 0x00000004000c7944 */ /* 0x000fea0003c00000 */
[----:B------:R-:W-:Y:S01]  /*0570*/  MOV R2, R10 ;  /* 0x0000000a00027202 */ /* 0x000fe20000000f00 */
[----:B------:R-:W-:-:S07]  /*0580*/  IMAD.MOV.U32 R3, RZ, RZ, R11 ;  /* 0x000000ffff037224 */ /* 0x000fce00078e000b */
.L_x_6:
[----:B------:R-:W-:Y:S05]  /*0590*/  BSYNC.RECONVERGENT B0 ;  /* 0x0000000000007941 */ /* 0x000fea0003800200 */
.L_x_4:
[C---:B------:R-:W-:Y:S01]  /*05a0*/  SHF.L.U64.HI R11, R2.reuse, 0x12, R3 ;  /* 0x00000012020b7819 */ /* 0x040fe20000010203 */
[----:B------:R-:W-:Y:S01]  /*05b0*/  BSSY.RECONVERGENT B0, `(.L_x_7) ;  /* 0x000001c000007945 */ /* 0x000fe20003800200 */
[----:B------:R-:W-:Y:S02]  /*05c0*/  SHF.L.U32 R10, R2, 0x12, RZ ;  /* 0x00000012020a7819 */ /* 0x000fe400000006ff */
[----:B------:R-:W-:-:S04]  /*05d0*/  LOP3.LUT R3, R11, R7, RZ, 0xfc, !PT ;  /* 0x000000070b037212 */ /* 0x000fc800078efcff */
[----:B------:R-:W-:-:S13]  /*05e0*/  ISETP.NE.U32.AND P0, PT, R3, RZ, PT ;  /* 0x000000ff0300720c */ /* 0x000fda0003f05070 */
[----:B------:R-:W-:Y:S05]  /*05f0*/  @P0 BRA `(.L_x_8) ;  /* 0x00000000004c0947 */ /* 0x000fea0003800000 */
[----:B------:R-:W0:Y:S01]  /*0600*/  I2F.U32.RP R4, R6 ;  /* 0x0000000600047306 */ /* 0x000e220000209000 */
[----:B------:R-:W-:Y:S01]  /*0610*/  IADD3 R11, PT, PT, RZ, -R6, RZ ;  /* 0x80000006ff0b7210 */ /* 0x000fe20007ffe0ff */
[----:B------:R-:W-:Y:S01]  /*0620*/  IMAD.MOV.U32 R2, RZ, RZ, RZ ;  /* 0x000000ffff027224 */ /* 0x000fe200078e00ff */
[----:B------:R-:W-:-:S05]  /*0630*/  ISETP.NE.U32.AND P1, PT, R6, RZ, PT ;  /* 0x000000ff0600720c */ /* 0x000fca0003f25070 */
[----:B0-----:R-:W0:Y:S02]  /*0640*/  MUFU.RCP R4, R4 ;  /* 0x0000000400047308 */ /* 0x001e240000001000 */
[----:B0-----:R-:W-:-:S06]  /*0650*/  VIADD R5, R4, 0xffffffe ;  /* 0x0ffffffe04057836 */ /* 0x001fcc0000000000 */
[----:B------:R-:W0:Y:S02]  /*0660*/  F2I.FTZ.U32.TRUNC.NTZ R3, R5 ;  /* 0x0000000500037305 */ /* 0x000e24000021f000 */
[----:B0-----:R-:W-:-:S04]  /*0670*/  IMAD R11, R11, R3, RZ ;  /* 0x000000030b0b7224 */ /* 0x001fc800078e02ff */
[----:B------:R-:W-:-:S06]  /*0680*/  IMAD.HI.U32 R11, R3, R11, R2 ;  /* 0x0000000b030b7227 */ /* 0x000fcc00078e0002 */
[----:B------:R-:W-:-:S05]  /*0690*/  IMAD.HI.U32 R2, R11, R10, RZ ;  /* 0x0000000a0b027227 */ /* 0x000fca00078e00ff */
[----:B------:R-:W-:-:S05]  /*06a0*/  IADD3 R3, PT, PT, -R2, RZ, RZ ;  /* 0x000000ff02037210 */ /* 0x000fca0007ffe1ff */
[----:B------:R-:W-:Y:S02]  /*06b0*/  IMAD R2, R6, R3, R10 ;  /* 0x0000000306027224 */ /* 0x000fe400078e020a */
[----:B------:R-:W-:-:S03]  /*06c0*/  IMAD.MOV.U32 R3, RZ, RZ, RZ ;  /* 0x000000ffff037224 */ /* 0x000fc600078e00ff */
[----:B------:R-:W-:-:S13]  /*06d0*/  ISETP.GE.U32.AND P0, PT, R2, R6, PT ;  /* 0x000000060200720c */ /* 0x000fda0003f06070 */
[----:B------:R-:W-:-:S05]  /*06e0*/  @P0 IMAD.IADD R2, R2, 0x1, -R6 ;  /* 0x0000000102020824 */ /* 0x000fca00078e0a06 */
[----:B------:R-:W-:-:S13]  /*06f0*/  ISETP.GE.U32.AND P0, PT, R2, R6, PT ;  /* 0x000000060200720c */ /* 0x000fda0003f06070 */
[----:B------:R-:W-:Y:S02]  /*0700*/  @P0 IADD3 R2, PT, PT, -R6, R2, RZ ;  /* 0x0000000206020210 */ /* 0x000fe40007ffe1ff */
[----:B------:R-:W-:Y:S01]  /*0710*/  @!P1 LOP3.LUT R2, RZ, R6, RZ, 0x33, !PT ;  /* 0x00000006ff029212 */ /* 0x000fe200078e33ff */
[----:B------:R-:W-:Y:S06]  /*0720*/  BRA `(.L_x_9) ;  /* 0x0000000000107947 */ /* 0x000fec0003800000 */
.L_x_8:
[----:B------:R-:W-:-:S07]  /*0730*/  MOV R12, 0x750 ;  /* 0x00000750000c7802 */ /* 0x000fce0000000f00 */
[----:B------:R-:W-:Y:S05]  /*0740*/  CALL.REL.NOINC `($__internal_0_$__cuda_sm20_rem_u64) ;  /* 0x0000000000947944 */ /* 0x000fea0003c00000 */
[----:B------:R-:W-:Y:S01]  /*0750*/  MOV R2, R10 ;  /* 0x0000000a00027202 */ /* 0x000fe20000000f00 */
[----:B------:R-:W-:-:S07]  /*0760*/  IMAD.MOV.U32 R3, RZ, RZ, R11 ;  /* 0x000000ffff037224 */ /* 0x000fce00078e000b */
.L_x_9:
[----:B------:R-:W-:Y:S05]  /*0770*/  BSYNC.RECONVERGENT B0 ;  /* 0x0000000000007941 */ /* 0x000fea0003800200 */
.L_x_7:
[----:B------:R-:W-:Y:S01]  /*0780*/  IADD3 R10, P0, PT, R8, R2, RZ ;  /* 0x00000002080a7210 */ /* 0x000fe20007f1e0ff */
[----:B------:R-:W-:Y:S03]  /*0790*/  BSSY.RECONVERGENT B0, `(.L_x_10) ;  /* 0x000001c000007945 */ /* 0x000fe60003800200 */
[----:B------:R-:W-:-:S04]  /*07a0*/  IADD3.X R11, PT, PT, R9, R3, RZ, P0, !PT ;  /* 0x00000003090b7210 */ /* 0x000fc800007fe4ff */
        /* <DEDUP_REMOVED lines=22> */
.L_x_11:
[----:B------:R-:W-:-:S07]  /*0910*/  MOV R12, 0x930 ;  /* 0x00000930000c7802 */ /* 0x000fce0000000f00 */
[----:B------:R-:W-:Y:S05]  /*0920*/  CALL.REL.NOINC `($__internal_0_$__cuda_sm20_rem_u64) ;  /* 0x00000000001c7944 */ /* 0x000fea0003c00000 */
[----:B------:R-:W-:Y:S01]  /*0930*/  MOV R2, R10 ;  /* 0x0000000a00027202 */ /* 0x000fe20000000f00 */
[----:B------:R-:W-:-:S07]  /*0940*/  IMAD.MOV.U32 R3, RZ, RZ, R11 ;  /* 0x000000ffff037224 */ /* 0x000fce00078e000b */
.L_x_12:
[----:B------:R-:W-:Y:S05]  /*0950*/  BSYNC.RECONVERGENT B0 ;  /* 0x0000000000007941 */ /* 0x000fea0003800200 */
.L_x_10:
[----:B------:R-:W0:Y:S02]  /*0960*/  LDC.64 R4, c[0x0][0x380] ;  /* 0x0000e000ff047b82 */ /* 0x000e240000000a00 */
[----:B0-----:R-:W-:-:S05]  /*0970*/  IMAD.WIDE R4, R0, 0x8, R4 ;  /* 0x0000000800047825 */ /* 0x001fca00078e0204 */
[----:B------:R-:W-:Y:S01]  /*0980*/  STG.E.64 desc[UR4][R4.64], R2 ;  /* 0x0000000204007986 */ /* 0x000fe2000c101b04 */
[----:B------:R-:W-:Y:S05]  /*0990*/  EXIT ;  /* 0x000000000000794d */ /* 0x000fea0003800000 */
        .weak           $__internal_0_$__cuda_sm20_rem_u64
        .type           $__internal_0_$__cuda_sm20_rem_u64,@function
        .size           $__internal_0_$__cuda_sm20_rem_u64,(.L_x_46 - $__internal_0_$__cuda_sm20_rem_u64)
$__internal_0_$__cuda_sm20_rem_u64:
[----:B------:R-:W-:Y:S01]  /*09a0*/  MOV R18, R6 ;  /* 0x0000000600127202 */ /* 0x000fe20000000f00 */
[----:B------:R-:W-:-:S04]  /*09b0*/  IMAD.MOV.U32 R19, RZ, RZ, R7 ;  /* 0x000000ffff137224 */ /* 0x000fc800078e0007 */
[----:B------:R-:W0:Y:S08]  /*09c0*/  I2F.U64.RP R13, R18 ;  /* 0x00000012000d7312 */ /* 0x000e300000309000 */
[----:B0-----:R-:W0:Y:S02]  /*09d0*/  MUFU.RCP R13, R13 ;  /* 0x0000000d000d7308 */ /* 0x001e240000001000 */
[----:B0-----:R-:W-:-:S06]  /*09e0*/  IADD3 R14, PT, PT, R13, 0x1ffffffe, RZ ;  /* 0x1ffffffe0d0e7810 */ /* 0x001fcc0007ffe0ff */
[----:B------:R-:W0:Y:S02]  /*09f0*/  F2I.U64.TRUNC R14, R14 ;  /* 0x0000000e000e7311 */ /* 0x000e24000020d800 */
[----:B0-----:R-:W-:-:S04]  /*0a00*/  IMAD.WIDE.U32 R16, R14, R6, RZ ;  /* 0x000000060e107225 */ /* 0x001fc800078e00ff */
[----:B------:R-:W-:Y:S01]  /*0a10*/  IMAD R17, R14, R7, R17 ;  /* 0x000000070e117224 */ /* 0x000fe200078e0211 */
[----:B------:R-:W-:-:S03]  /*0a20*/  IADD3 R21, P0, PT, RZ, -R16, RZ ;  /* 0x80000010ff157210 */ /* 0x000fc60007f1e0ff */
[----:B------:R-:W-:Y:S02]  /*0a30*/  IMAD R17, R15, R6, R17 ;  /* 0x000000060f117224 */ /* 0x000fe400078e0211 */
[----:B------:R-:W-:-:S04]  /*0a40*/  IMAD.HI.U32 R16, R14, R21, RZ ;  /* 0x000000150e107227 */ /* 0x000fc800078e00ff */
[----:B------:R-:W-:Y:S01]  /*0a50*/  IMAD.X R23, RZ, RZ, ~R17, P0 ;  /* 0x000000ffff177224 */ /* 0x000fe200000e0e11 */
[----:B------:R-:W-:-:S03]  /*0a60*/  MOV R17, R14 ;  /* 0x0000000e00117202 */ /* 0x000fc60000000f00 */
[-C--:B------:R-:W-:Y:S02]  /*0a70*/  IMAD R19, R15, R23.reuse, RZ ;  /* 0x000000170f137224 */ /* 0x080fe400078e02ff */
[----:B------:R-:W-:-:S04]  /*0a80*/  IMAD.WIDE.U32 R16, P0, R14, R23, R16 ;  /* 0x000000170e107225 */ /* 0x000fc80007800010 */
[----:B------:R-:W-:-:S04]  /*0a90*/  IMAD.HI.U32 R13, R15, R23, RZ ;  /* 0x000000170f0d7227 */ /* 0x000fc800078e00ff */
[----:B------:R-:W-:-:S04]  /*0aa0*/  IMAD.HI.U32 R16, P1, R15, R21, R16 ;  /* 0x000000150f107227 */ /* 0x000fc80007820010 */
[----:B------:R-:W-:Y:S01]  /*0ab0*/  IMAD.X R13, R13, 0x1, R15, P0 ;  /* 0x000000010d0d7824 */ /* 0x000fe200000e060f */
[----:B------:R-:W-:-:S04]  /*0ac0*/  IADD3 R17, P2, PT, R19, R16, RZ ;  /* 0x0000001013117210 */ /* 0x000fc80007f5e0ff */
[----:B------:R-:W-:Y:S01]  /*0ad0*/  IADD3.X R13, PT, PT, RZ, RZ, R13, P2, P1 ;  /* 0x000000ffff0d7210 */ /* 0x000fe200017e240d */
[----:B------:R-:W-:-:S04]  /*0ae0*/  IMAD.WIDE.U32 R14, R17, R6, RZ ;  /* 0x00000006110e7225 */ /* 0x000fc800078e00ff */
[----:B------:R-:W-:Y:S01]  /*0af0*/  IMAD R15, R17, R7, R15 ;  /* 0x00000007110f7224 */ /* 0x000fe200078e020f */
[----:B------:R-:W-:-:S03]  /*0b00*/  IADD3 R19, P0, PT, RZ, -R14, RZ ;  /* 0x8000000eff137210 */ /* 0x000fc60007f1e0ff */
[----:B------:R-:W-:Y:S02]  /*0b10*/  IMAD R15, R13, R6, R15 ;  /* 0x000000060d0f7224 */ /* 0x000fe400078e020f */
[----:B------:R-:W-:-:S03]  /*0b20*/  IMAD.HI.U32 R16, R17, R19, RZ ;  /* 0x0000001311107227 */ /* 0x000fc600078e00ff */
[----:B------:R-:W-:Y:S01]  /*0b30*/  IADD3.X R14, PT, PT, RZ, ~R15, RZ, P0, !PT ;  /* 0x8000000fff0e7210 */ /* 0x000fe200007fe4ff */
[----:B------:R-:W-:-:S04]  /*0b40*/  HFMA2 R15, -RZ, RZ, 0, 0 ;  /* 0x00000000ff0f7431 */ /* 0x000fc800000001ff */
[----:B------:R-:W-:-:S04]  /*0b50*/  IMAD.WIDE.U32 R16, P0, R17, R14, R16 ;  /* 0x0000000e11107225 */ /* 0x000fc80007800010 */
[C---:B------:R-:W-:Y:S02]  /*0b60*/  IMAD R18, R13.reuse, R14, RZ ;  /* 0x0000000e0d127224 */ /* 0x040fe400078e02ff */
[----:B------:R-:W-:-:S04]  /*0b70*/  IMAD.HI.U32 R17, P1, R13, R19, R16 ;  /* 0x000000130d117227 */ /* 0x000fc80007820010 */
[----:B------:R-:W-:Y:S01]  /*0b80*/  IMAD.HI.U32 R14, R13, R14, RZ ;  /* 0x0000000e0d0e7227 */ /* 0x000fe200078e00ff */
[----:B------:R-:W-:-:S03]  /*0b90*/  IADD3 R17, P2, PT, R18, R17, RZ ;  /* 0x0000001112117210 */ /* 0x000fc60007f5e0ff */
[----:B------:R-:W-:Y:S02]  /*0ba0*/  IMAD.X R13, R14, 0x1, R13, P0 ;  /* 0x000000010e0d7824 */ /* 0x000fe400000e060d */
[----:B------:R-:W-:-:S03]  /*0bb0*/  IMAD.HI.U32 R14, R17, R10, RZ ;  /* 0x0000000a110e7227 */ /* 0x000fc600078e00ff */
[----:B------:R-:W-:Y:S01]  /*0bc0*/  IADD3.X R13, PT, PT, RZ, RZ, R13, P2, P1 ;  /* 0x000000ffff0d7210 */ /* 0x000fe200017e240d */
[----:B------:R-:W-:-:S04]  /*0bd0*/  IMAD.WIDE.U32 R14, R17, R11, R14 ;  /* 0x0000000b110e7225 */ /* 0x000fc800078e000e */
[C---:B------:R-:W-:Y:S02]  /*0be0*/  IMAD R17, R13.reuse, R11, RZ ;  /* 0x0000000b0d117224 */ /* 0x040fe400078e02ff */
[----:B------:R-:W-:-:S04]  /*0bf0*/  IMAD.HI.U32 R14, P0, R13, R10, R14 ;  /* 0x0000000a0d0e7227 */ /* 0x000fc8000780000e */
[----:B------:R-:W-:Y:S01]  /*0c00*/  IMAD.HI.U32 R13, R13, R11, RZ ;  /* 0x0000000b0d0d7227 */ /* 0x000fe200078e00ff */
[----:B------:R-:W-:-:S03]  /*0c10*/  IADD3 R17, P1, PT, R17, R14, RZ ;  /* 0x0000000e11117210 */ /* 0x000fc60007f3e0ff */
[----:B------:R-:W-:Y:S02]  /*0c20*/  IMAD.X R13, RZ, RZ, R13, P0 ;  /* 0x000000ffff0d7224 */ /* 0x000fe400000e060d */
[----:B------:R-:W-:-:S03]  /*0c30*/  IMAD.WIDE.U32 R14, R17, R6, RZ ;  /* 0x00000006110e7225 */ /* 0x000fc600078e00ff */
[----:B------:R-:W-:Y:S01]  /*0c40*/  IADD3.X R13, PT, PT, RZ, R13, RZ, P1, !PT ;  /* 0x0000000dff0d7210 */ /* 0x000fe20000ffe4ff */
[----:B------:R-:W-:Y:S01]  /*0c50*/  IMAD R17, R17, R7, R15 ;  /* 0x0000000711117224 */ /* 0x000fe200078e020f */
[----:B------:R-:W-:-:S03]  /*0c60*/  IADD3 R15, P1, PT, -R14, R10, RZ ;  /* 0x0000000a0e0f7210 */ /* 0x000fc60007f3e1ff */
[-C--:B------:R-:W-:Y:S01]  /*0c70*/  IMAD R10, R13, R6.reuse, R17 ;  /* 0x000000060d0a7224 */ /* 0x080fe200078e0211 */
[----:B------:R-:W-:-:S03]  /*0c80*/  ISETP.GE.U32.AND P0, PT, R15, R6, PT ;  /* 0x000000060f00720c */ /* 0x000fc60003f06070 */
[----:B------:R-:W-:Y:S01]  /*0c90*/  IMAD.X R10, R11, 0x1, ~R10, P1 ;  /* 0x000000010b0a7824 */ /* 0x000fe200008e0e0a */
[----:B------:R-:W-:-:S04]  /*0ca0*/  IADD3 R13, P1, PT, -R6, R15, RZ ;  /* 0x0000000f060d7210 */ /* 0x000fc80007f3e1ff */
[----:B------:R-:W-:Y:S02]  /*0cb0*/  ISETP.GE.U32.AND.EX P0, PT, R10, R7, PT, P0 ;  /* 0x000000070a00720c */ /* 0x000fe40003f06100 */
[-C--:B------:R-:W-:Y:S02]  /*0cc0*/  IADD3.X R14, PT, PT, ~R7, R10.reuse, RZ, P1, !PT ;  /* 0x0000000a070e7210 */ /* 0x080fe40000ffe5ff */
[----:B------:R-:W-:Y:S02]  /*0cd0*/  SEL R13, R13, R15, P0 ;  /* 0x0000000f0d0d7207 */ /* 0x000fe40000000000 */
[----:B------:R-:W-:Y:S02]  /*0ce0*/  SEL R14, R14, R10, P0 ;  /* 0x0000000a0e0e7207 */ /* 0x000fe40000000000 */
[----:B------:R-:W-:Y:S02]  /*0cf0*/  ISETP.GE.U32.AND P0, PT, R13, R6, PT ;  /* 0x000000060d00720c */ /* 0x000fe40003f06070 */
[----:B------:R-:W-:-:S02]  /*0d00*/  IADD3 R10, P2, PT, -R6, R13, RZ ;  /* 0x0000000d060a7210 */ /* 0x000fc40007f5e1ff */
[----:B------:R-:W-:Y:S02]  /*0d10*/  ISETP.GE.U32.AND.EX P0, PT, R14, R7, PT, P0 ;  /* 0x000000070e00720c */ /* 0x000fe40003f06100 */
[----:B------:R-:W-:Y:S01]  /*0d20*/  ISETP.NE.U32.AND P1, PT, R6, RZ, PT ;  /* 0x000000ff0600720c */ /* 0x000fe20003f25070 */
[----:B------:R-:W-:Y:S01]  /*0d30*/  IMAD.X R11, R14, 0x1, ~R7, P2 ;  /* 0x000000010e0b7824 */ /* 0x000fe200010e0e07 */
[----:B------:R-:W-:Y:S02]  /*0d40*/  SEL R10, R10, R13, P0 ;  /* 0x0000000d0a0a7207 */ /* 0x000fe40000000000 */
[----:B------:R-:W-:Y:S02]  /*0d50*/  MOV R13, 0x0 ;  /* 0x00000000000d7802 */ /* 0x000fe40000000f00 */
[----:B------:R-:W-:Y:S02]  /*0d60*/  ISETP.NE.AND.EX P1, PT, R7, RZ, PT, P1 ;  /* 0x000000ff0700720c */ /* 0x000fe40003f25310 */
[----:B------:R-:W-:-:S02]  /*0d70*/  SEL R11, R11, R14, P0 ;  /* 0x0000000e0b0b7207 */ /* 0x000fc40000000000 */
[----:B------:R-:W-:Y:S02]  /*0d80*/  SEL R10, R10, 0xffffffff, P1 ;  /* 0xffffffff0a0a7807 */ /* 0x000fe40000800000 */
[----:B------:R-:W-:Y:S01]  /*0d90*/  SEL R11, R11, 0xffffffff, P1 ;  /* 0xffffffff0b0b7807 */ /* 0x000fe20000800000 */
[----:B------:R-:W-:Y:S06]  /*0da0*/  RET.REL.NODEC R12 `(scalar_mul_batched) ;  /* 0xfffffff00c947950 */ /* 0x000fec0003c3ffff */
.L_x_13:
        /* <DEDUP_REMOVED lines=13> */
.L_x_46:


//--------------------- .text.drop_last_prime_batched --------------------------
	.section	.text.drop_last_prime_batched,"ax",@progbits
	.align	128
        .global         drop_last_prime_batched
        .type           drop_last_prime_batched,@function
        .size           drop_last_prime_batched,(.L_x_48 - drop_last_prime_batched)
        .other          drop_last_prime_batched,@"STO_CUDA_ENTRY STV_DEFAULT"
drop_last_prime_batched:
.text.drop_last_prime_batched:
[----:B------:R-:W-:Y:S01]  /*0000*/  LDC R1, c[0x0][0x37c] ;  /* 0x0000df00ff017b82 */ /* 0x000fe20000000800 */
[----:B------:R-:W0:Y:S07]  /*0010*/  S2R R4, SR_CTAID.Y ;  /* 0x0000000000047919 */ /* 0x000e2e0000002600 */
[----:B------:R-:W1:Y:S02]  /*0020*/  LDC R0, c[0x0][0x3a0] ;  /* 0x0000e800ff007b82 */ /* 0x000e640000000800 */
[----:B-1----:R-:W-:-:S05]  /*0030*/  VIADD R0, R0, 0xffffffff ;  /* 0xffffffff00007836 */ /* 0x002fca0000000000 */
[----:B0-----:R-:W-:-:S13]  /*0040*/  ISETP.GE.AND P0, PT, R4, R0, PT ;  /* 0x000000000400720c */ /* 0x001fda0003f06270 */
        /* <DEDUP_REMOVED lines=13> */
[----:B--2---:R-:W-:-:S06]  /*0120*/  IMAD.WIDE.U32 R2, R4, 0x8, R2 ;  /* 0x0000000804027825 */ /* 0x004fcc00078e0002 */
[----:B------:R-:W3:Y:S01]  /*0130*/  LDG.E.64.CONSTANT R2, desc[UR4][R2.64] ;  /* 0x0000000402027981 */ /* 0x000ee2000c1e9b00 */
[----:B------:R-:W-:Y:S01]  /*0140*/  BSSY.RECONVERGENT B0, `(.L_x_14) ;  /* 0x000001b000007945 */ /* 0x000fe20003800200 */
[----:B---3--:R-:W-:-:S04]  /*0150*/  LOP3.LUT R0, R7, R3, RZ, 0xfc, !PT ;  /* 0x0000000307007212 */ /* 0x008fc800078efcff */
[----:B------:R-:W-:-:S13]  /*0160*/  ISETP.NE.U32.AND P0, PT, R0, RZ, PT ;  /* 0x000000ff0000720c */ /* 0x000fda0003f05070 */
[----:B------:R-:W-:Y:S05]  /*0170*/  @P0 BRA `(.L_x_15) ;  /* 0x00000000004c0947 */ /* 0x000fea0003800000 */
[----:B------:R-:W0:Y:S01]  /*0180*/  I2F.U32.RP R0, R2 ;  /* 0x0000000200007306 */ /* 0x000e220000209000 */
[----:B------:R-:W-:Y:S01]  /*0190*/  IMAD.MOV R7, RZ, RZ, -R2 ;  /* 0x000000ffff077224 */ /* 0x000fe200078e0a02 */
[----:B------:R-:W-:-:S06]  /*01a0*/  ISETP.NE.U32.AND P1, PT, R2, RZ, PT ;  /* 0x000000ff0200720c */ /* 0x000fcc0003f25070 */
[----:B0-----:R-:W0:Y:S02]  /*01b0*/  MUFU.RCP R0, R0 ;  /* 0x0000000000007308 */ /* 0x001e240000001000 */
[----:B0-----:R-:W-:-:S06]  /*01c0*/  IADD3 R8, PT, PT, R0, 0xffffffe, RZ ;  /* 0x0ffffffe00087810 */ /* 0x001fcc0007ffe0ff */
[----:B------:R0:W1:Y:S02]  /*01d0*/  F2I.FTZ.U32.TRUNC.NTZ R9, R8 ;  /* 0x0000000800097305 */ /* 0x000064000021f000 */
[----:B0-----:R-:W-:Y:S02]  /*01e0*/  IMAD.MOV.U32 R8, RZ, RZ, RZ ;  /* 0x000000ffff087224 */ /* 0x001fe400078e00ff */
[----:B-1----:R-:W-:-:S04]  /*01f0*/  IMAD R7, R7, R9, RZ ;  /* 0x0000000907077224 */ /* 0x002fc800078e02ff */
[----:B------:R-:W-:-:S04]  /*0200*/  IMAD.HI.U32 R9, R9, R7, R8 ;  /* 0x0000000709097227 */ /* 0x000fc800078e0008 */
[----:B------:R-:W-:Y:S02]  /*0210*/  HFMA2 R7, -RZ, RZ, 0, 0 ;  /* 0x00000000ff077431 */ /* 0x000fe400000001ff */
[----:B------:R-:W-:-:S05]  /*0220*/  IMAD.HI.U32 R9, R9, R6, RZ ;  /* 0x0000000609097227 */ /* 0x000fca00078e00ff */
[----:B------:R-:W-:-:S05]  /*0230*/  IADD3 R9, PT, PT, -R9, RZ, RZ ;  /* 0x000000ff09097210 */ /* 0x000fca0007ffe1ff */
[----:B------:R-:W-:-:S05]  /*0240*/  IMAD R6, R2, R9, R6 ;  /* 0x0000000902067224 */ /* 0x000fca00078e0206 */
[----:B------:R-:W-:-:S13]  /*0250*/  ISETP.GE.U32.AND P0, PT, R6, R2, PT ;  /* 0x000000020600720c */ /* 0x000fda0003f06070 */
[----:B------:R-:W-:-:S05]  /*0260*/  @P0 IMAD.IADD R6, R6, 0x1, -R2 ;  /* 0x0000000106060824 */ /* 0x000fca00078e0a02 */
[----:B------:R-:W-:-:S13]  /*0270*/  ISETP.GE.U32.AND P0, PT, R6, R2, PT ;  /* 0x000000020600720c */ /* 0x000fda0003f06070 */
[----:B------:R-:W-:Y:S01]  /*0280*/  @P0 IMAD.IADD R6, R6, 0x1, -R2 ;  /* 0x0000000106060824 */ /* 0x000fe200078e0a02 */
[----:B------:R-:W-:Y:S01]  /*0290*/  @!P1 LOP3.LUT R6, RZ, R2, RZ, 0x33, !PT ;  /* 0x00000002ff069212 */ /* 0x000fe200078e33ff */
[----:B------:R-:W-:Y:S06]  /*02a0*/  BRA `(.L_x_16) ;  /* 0x0000000000107947 */ /* 0x000fec0003800000 */
.L_x_15:
[----:B------:R-:W-:-:S07]  /*02b0*/  MOV R0, 0x2d0 ;  /* 0x000002d000007802 */ /* 0x000fce0000000f00 */
[----:B------:R-:W-:Y:S05]  /*02c0*/  CALL.REL.NOINC `($__internal_1_$__cuda_sm20_rem_s64) ;  /* 0x00000008006c7944 */ /* 0x000fea0003c00000 */
[----:B------:R-:W-:Y:S02]  /*02d0*/  IMAD.MOV.U32 R6, RZ, RZ, R8 ;  /* 0x000000ffff067224 */ /* 0x000fe400078e0008 */
[----:B------:R-:W-:-:S07]  /*02e0*/  IMAD.MOV.U32 R7, RZ, RZ, R9 ;  /* 0x000000ffff077224 */ /* 0x000fce00078e0009 */
.L_x_16:
[----:B------:R-:W-:Y:S05]  /*02f0*/  BSYNC.RECONVERGENT B0 ;  /* 0x0000000000007941 */ /* 0x000fea0003800200 */
.L_x_14:
[----:B------:R-:W0:Y:S01]  /*0300*/  LDC.64 R8, c[0x0][0x388] ;  /* 0x0000e200ff087b82 */ /* 0x000e220000000a00 */
[----:B------:R-:W-:-:S07]  /*0310*/  LEA R0, R4, R5, 0xc ;  /* 0x0000000504007211 */ /* 0x000fce00078e60ff */
[----:B------:R-:W1:Y:S01]  /*0320*/  LDC.64 R10, c[0x0][0x398] ;  /* 0x0000e600ff0a7b82 */ /* 0x000e620000000a00 */
[----:B0-----:R-:W-:-:S06]  /*0330*/  IMAD.WIDE R8, R0, 0x8, R8 ;  /* 0x0000000800087825 */ /* 0x001fcc00078e0208 */
[----:B------:R-:W2:Y:S01]  /*0340*/  LDG.E.64.CONSTANT R8, desc[UR4][R8.64] ;  /* 0x0000000408087981 */ /* 0x000ea2000c1e9b00 */
[----:B-1----:R-:W-:-:S06]  /*0350*/  IMAD.WIDE.U32 R4, R4, 0x8, R10 ;  /* 0x0000000804047825 */ /* 0x002fcc00078e000a */
[----:B------:R-:W3:Y:S01]  /*0360*/  LDG.E.64.CONSTANT R4, desc[UR4][R4.64] ;  /* 0x0000000404047981 */ /* 0x000ee2000c1e9b00 */
[--C-:B------:R-:W-:Y:S01]  /*0370*/  SHF.R.S32.HI R13, RZ, 0x1f, R7.reuse ;  /* 0x0000001fff0d7819 */ /* 0x100fe20000011407 */
[----:B------:R-:W-:Y:S01]  /*0380*/  BSSY.RECONVERGENT B0, `(.L_x_17) ;  /* 0x000002b000007945 */ /* 0x000fe20003800200 */
[----:B------:R-:W-:Y:S02]  /*0390*/  SHF.R.S32.HI R10, RZ, 0x1f, R7 ;  /* 0x0000001fff0a7819 */ /* 0x000fe40000011407 */
[----:B------:R-:W-:Y:S02]  /*03a0*/  LOP3.LUT R13, R13, R2, RZ, 0xc0, !PT ;  /* 0x000000020d0d7212 */ /* 0x000fe400078ec0ff */
[----:B------:R-:W-:Y:S02]  /*03b0*/  LOP3.LUT R11, R10, R3, RZ, 0xc0, !PT ;  /* 0x000000030a0b7212 */ /* 0x000fe400078ec0ff */
[----:B--2---:R-:W-:-:S04]  /*03c0*/  IADD3 R13, P0, P1, R8, -R6, -R13 ;  /* 0x80000006080d7210 */ /* 0x004fc8000791e80d */
[----:B------:R-:W-:-:S04]  /*03d0*/  IADD3.X R12, PT, PT, R9, ~R7, ~R11, P0, P1 ;  /* 0x80000007090c7210 */ /* 0x000fc800007e2c0b */
[--C-:B------:R-:W-:Y:S02]  /*03e0*/  SHF.R.S32.HI R7, RZ, 0x1f, R12.reuse ;  /* 0x0000001fff077819 */ /* 0x100fe4000001140c */
[----:B------:R-:W-:Y:S02]  /*03f0*/  SHF.R.S32.HI R6, RZ, 0x1f, R12 ;  /* 0x0000001fff067819 */ /* 0x000fe4000001140c */
[----:B------:R-:W-:Y:S02]  /*0400*/  LOP3.LUT R10, R7, R2, RZ, 0xc0, !PT ;  /* 0x00000002070a7212 */ /* 0x000fe400078ec0ff */
[----:B------:R-:W-:Y:S02]  /*0410*/  LOP3.LUT R11, R6, R3, RZ, 0xc0, !PT ;  /* 0x00000003060b7212 */ /* 0x000fe400078ec0ff */
[----:B------:R-:W-:Y:S02]  /*0420*/  IADD3 R10, P0, PT, R10, R13, RZ ;  /* 0x0000000d0a0a7210 */ /* 0x000fe40007f1e0ff */
[----:B---3--:R-:W-:-:S03]  /*0430*/  LOP3.LUT R6, R4, 0x3ffff, RZ, 0xc0, !PT ;  /* 0x0003ffff04067812 */ /* 0x008fc600078ec0ff */
[----:B------:R-:W-:Y:S02]  /*0440*/  IMAD.X R11, R11, 0x1, R12, P0 ;  /* 0x000000010b0b7824 */ /* 0x000fe400000e060c */
[----:B------:R-:W-:-:S04]  /*0450*/  IMAD.WIDE.U32 R12, R10, R6, RZ ;  /* 0x000000060a0c7225 */ /* 0x000fc800078e00ff */
[----:B------:R-:W-:-:S04]  /*0460*/  IMAD R7, R11, R6, RZ ;  /* 0x000000060b077224 */ /* 0x000fc800078e02ff */
[----:B------:R-:W-:-:S05]  /*0470*/  IMAD.IADD R6, R13, 0x1, R7 ;  /* 0x000000010d067824 */ /* 0x000fca00078e0207 */
[----:B------:R-:W-:-:S04]  /*0480*/  LOP3.LUT R7, R6, R3, RZ, 0xfc, !PT ;  /* 0x0000000306077212 */ /* 0x000fc800078efcff */
[----:B------:R-:W-:-:S13]  /*0490*/  ISETP.NE.U32.AND P0, PT, R7, RZ, PT ;  /* 0x000000ff0700720c */ /* 0x000fda0003f05070 */
[----:B------:R-:W-:Y:S05]  /*04a0*/  @P0 BRA `(.L_x_18) ;  /* 0x00000000004c0947 */ /* 0x000fea0003800000 */
[----:B------:R-:W0:Y:S01]  /*04b0*/  I2F.U32.RP R8, R2 ;  /* 0x0000000200087306 */ /* 0x000e220000209000 */
[----:B------:R-:W-:Y:S01]  /*04c0*/  IMAD.MOV R13, RZ, RZ, -R2 ;  /* 0x000000ffff0d7224 */ /* 0x000fe200078e0a02 */
[----:B------:R-:W-:Y:S01]  /*04d0*/  ISETP.NE.U32.AND P1, PT, R2, RZ, PT ;  /* 0x000000ff0200720c */ /* 0x000fe20003f25070 */
[----:B------:R-:W-:-:S05]  /*04e0*/  IMAD.MOV.U32 R6, RZ, RZ, RZ ;  /* 0x000000ffff067224 */ /* 0x000fca00078e00ff */
[----:B0-----:R-:W0:Y:S02]  /*04f0*/  MUFU.RCP R8, R8 ;  /* 0x0000000800087308 */ /* 0x001e240000001000 */
[----:B0-----:R-:W-:-:S06]  /*0500*/  IADD3 R9, PT, PT, R8, 0xffffffe, RZ ;  /* 0x0ffffffe08097810 */ /* 0x001fcc0007ffe0ff */
[----:B------:R-:W0:Y:S02]  /*0510*/  F2I.FTZ.U32.TRUNC.NTZ R7, R9 ;  /* 0x0000000900077305 */ /* 0x000e24000021f000 */
[----:B0-----:R-:W-:-:S04]  /*0520*/  IMAD R13, R13, R7, RZ ;  /* 0x000000070d0d7224 */ /* 0x001fc800078e02ff */
[----:B------:R-:W-:-:S06]  /*0530*/  IMAD.HI.U32 R13, R7, R13, R6 ;  /* 0x0000000d070d7227 */ /* 0x000fcc00078e0006 */
[----:B------:R-:W-:-:S05]  /*0540*/  IMAD.HI.U32 R6, R13, R12, RZ ;  /* 0x0000000c0d067227 */ /* 0x000fca00078e00ff */
[----:B------:R-:W-:-:S05]  /*0550*/  IADD3 R7, PT, PT, -R6, RZ, RZ ;  /* 0x000000ff06077210 */ /* 0x000fca0007ffe1ff */
[----:B------:R-:W-:Y:S01]  /*0560*/  IMAD R6, R2, R7, R12 ;  /* 0x0000000702067224 */ /* 0x000fe200078e020c */
[----:B------:R-:W-:-:S04]  /*0570*/  MOV R7, RZ ;  /* 0x000000ff00077202 */ /* 0x000fc80000000f00 */
[----:B------:R-:W-:-:S13]  /*0580*/  ISETP.GE.U32.AND P0, PT, R6, R2, PT ;  /* 0x000000020600720c */ /* 0x000fda0003f06070 */
[----:B------:R-:W-:-:S05]  /*0590*/  @P0 IMAD.IADD R6, R6, 0x1, -R2 ;  /* 0x0000000106060824 */ /* 0x000fca00078e0a02 */
[----:B------:R-:W-:-:S13]  /*05a0*/  ISETP.GE.U32.AND P0, PT, R6, R2, PT ;  /* 0x000000020600720c */ /* 0x000fda0003f06070 */
[----:B------:R-:W-:Y:S01]  /*05b0*/  @P0 IMAD.IADD R6, R6, 0x1, -R2 ;  /* 0x0000000106060824 */ /* 0x000fe200078e0a02 */
[----:B------:R-:W-:Y:S01]  /*05c0*/  @!P1 LOP3.LUT R6, RZ, R2, RZ, 0x33, !PT ;  /* 0x00000002ff069212 */ /* 0x000fe200078e33ff */
[----:B------:R-:W-:Y:S06]  /*05d0*/  BRA `(.L_x_19) ;  /* 0x0000000000147947 */ /* 0x000fec0003800000 */
.L_x_18:
[----:B------:R-:W-:Y:S01]  /*05e0*/  IMAD.MOV.U32 R13, RZ, RZ, R6 ;  /* 0x000000ffff0d7224 */ /* 0x000fe200078e0006 */
[----:B------:R-:W-:-:S07]  /*05f0*/  MOV R14, 0x610 ;  /* 0x00000610000e7802 */ /* 0x000fce0000000f00 */
[----:B------:R-:W-:Y:S05]  /*0600*/  CALL.REL.NOINC `($__internal_2_$__cuda_sm20_rem_u64) ;  /* 0x0000000800d47944 */ /* 0x000fea0003c00000 */
[----:B------:R-:W-:Y:S01]  /*0610*/  IMAD.MOV.U32 R6, RZ, RZ, R8 ;  /* 0x000000ffff067224 */ /* 0x000fe200078e0008 */
[----:B------:R-:W-:-:S07]  /*0620*/  MOV R7, R9 ;  /* 0x0000000900077202 */ /* 0x000fce0000000f00 */
.L_x_19:
[----:B------:R-:W-:Y:S05]  /*0630*/  BSYNC.RECONVERGENT B0 ;  /* 0x0000000000007941 */ /* 0x000fea0003800200 */
.L_x_17:
[--C-:B------:R-:W-:Y:S01]  /*0640*/  SHF.R.U64 R12, R4, 0x12, R5.reuse ;  /* 0x00000012040c7819 */ /* 0x100fe20000001205 */
[----:B------:R-:W-:Y:S01]  /*0650*/  BSSY.RECONVERGENT B0, `(.L_x_20) ;  /* 0x0000021000007945 */ /* 0x000fe20003800200 */
[----:B------:R-:W-:-:S03]  /*0660*/  SHF.R.U32.HI R5, RZ, 0x12, R5 ;  /* 0x00000012ff057819 */ /* 0x000fc60000011605 */
        /* <DEDUP_REMOVED lines=16> */
[----:B------:R-:W-:-:S04]  /*0770*/  IMAD.HI.U32 R4, R11, R12, RZ ;  /* 0x0000000c0b047227 */ /* 0x000fc800078e00ff */
[----:B------:R-:W-:-:S04]  /*0780*/  IMAD.MOV R5, RZ, RZ, -R4 ;  /* 0x000000ffff057224 */ /* 0x000fc800078e0a04 */
[----:B------:R-:W-:Y:S02]  /*0790*/  IMAD R4, R2, R5, R12 ;  /* 0x0000000502047224 */ /* 0x000fe400078e020c */
[----:B------:R-:W-:-:S03]  /*07a0*/  IMAD.MOV.U32 R5, RZ, RZ, RZ ;  /* 0x000000ffff057224 */ /* 0x000fc600078e00ff */
[----:B------:R-:W-:-:S13]  /*07b0*/  ISETP.GE.U32.AND P0, PT, R4, R2, PT ;  /* 0x000000020400720c */ /* 0x000fda0003f06070 */
[----:B------:R-:W-:-:S04]  /*07c0*/  @P0 IADD3 R4, PT, PT, -R2, R4, RZ ;  /* 0x0000000402040210 */ /* 0x000fc80007ffe1ff */
[----:B------:R-:W-:-:S13]  /*07d0*/  ISETP.GE.U32.AND P0, PT, R4, R2, PT ;  /* 0x000000020400720c */ /* 0x000fda0003f06070 */
[----:B------:R-:W-:Y:S01]  /*07e0*/  @P0 IMAD.IADD R4, R4, 0x1, -R2 ;  /* 0x0000000104040824 */ /* 0x000fe200078e0a02 */
[----:B------:R-:W-:Y:S01]  /*07f0*/  @!P1 LOP3.LUT R4, RZ, R2, RZ, 0x33, !PT ;  /* 0x00000002ff049212 */ /* 0x000fe200078e33ff */
[----:B------:R-:W-:Y:S06]  /*0800*/  BRA `(.L_x_22) ;  /* 0x0000000000147947 */ /* 0x000fec0003800000 */
.L_x_21:
[----:B------:R-:W-:Y:S02]  /*0810*/  MOV R13, R4 ;  /* 0x00000004000d7202 */ /* 0x000fe40000000f00 */
[----:B------:R-:W-:-:S07]  /*0820*/  MOV R14, 0x840 ;  /* 0x00000840000e7802 */ /* 0x000fce0000000f00 */
[----:B------:R-:W-:Y:S05]  /*0830*/  CALL.REL.NOINC `($__internal_2_$__cuda_sm20_rem_u64) ;  /* 0x0000000800487944 */ /* 0x000fea0003c00000 */
[----:B------:R-:W-:Y:S02]  /*0840*/  IMAD.MOV.U32 R4, RZ, RZ, R8 ;  /* 0x000000ffff047224 */ /* 0x000fe400078e0008 */
[----:B------:R-:W-:-:S07]  /*0850*/  IMAD.MOV.U32 R5, RZ, RZ, R9 ;  /* 0x000000ffff057224 */ /* 0x000fce00078e0009 */
.L_x_22:
[----:B------:R-:W-:Y:S05]  /*0860*/  BSYNC.RECONVERGENT B0 ;  /* 0x0000000000007941 */ /* 0x000fea0003800200 */
.L_x_20:
[C---:B------:R-:W-:Y:S01]  /*0870*/  SHF.L.U64.HI R13, R4.reuse, 0x12, R5 ;  /* 0x00000012040d7819 */ /* 0x040fe20000010205 */
[----:B------:R-:W-:Y:S01]  /*0880*/  BSSY.RECONVERGENT B0, `(.L_x_23) ;  /* 0x000001c000007945 */ /* 0x000fe20003800200 */
[----:B------:R-:W-:Y:S02]  /*0890*/  SHF.L.U32 R12, R4, 0x12, RZ ;  /* 0x00000012040c7819 */ /* 0x000fe400000006ff */
        /* <DEDUP_REMOVED lines=22> */
.L_x_24:
[----:B------:R-:W-:-:S07]  /*0a00*/  MOV R14, 0xa20 ;  /* 0x00000a20000e7802 */ /* 0x000fce0000000f00 */
[----:B------:R-:W-:Y:S05]  /*0a10*/  CALL.REL.NOINC `($__internal_2_$__cuda_sm20_rem_u64) ;  /* 0x0000000400d07944 */ /* 0x000fea0003c00000 */
[----:B------:R-:W-:Y:S01]  /*0a20*/  IMAD.MOV.U32 R4, RZ, RZ, R8 ;  /* 0x000000ffff047224 */ /* 0x000fe200078e0008 */
[----:B------:R-:W-:-:S07]  /*0a30*/  MOV R5, R9 ;  /* 0x0000000900057202 */ /* 0x000fce0000000f00 */
.L_x_25:
[----:B------:R-:W-:Y:S05]  /*0a40*/  BSYNC.RECONVERGENT B0 ;  /* 0x0000000000007941 */ /* 0x000fea0003800200 */
.L_x_23:
[----:B------:R-:W-:Y:S01]  /*0a50*/  IADD3 R12, P0, PT, R6, R4, RZ ;  /* 0x00000004060c7210 */ /* 0x000fe20007f1e0ff */
[----:B------:R-:W-:Y:S04]  /*0a60*/  BSSY.RECONVERGENT B0, `(.L_x_26) ;  /* 0x000001d000007945 */ /* 0x000fe80003800200 */
[----:B------:R-:W-:-:S05]  /*0a70*/  IMAD.X R13, R7, 0x1, R5, P0 ;  /* 0x00000001070d7824 */ /* 0x000fca00000e0605 */
[----:B------:R-:W-:-:S04]  /*0a80*/  LOP3.LUT R4, R13, R3, RZ, 0xfc, !PT ;  /* 0x000000030d047212 */ /* 0x000fc800078efcff */
        /* <DEDUP_REMOVED lines=22> */
.L_x_27:
[----:B------:R-:W-:-:S07]  /*0bf0*/  MOV R14, 0xc10 ;  /* 0x00000c10000e7802 */ /* 0x000fce0000000f00 */
[----:B------:R-:W-:Y:S05]  /*0c00*/  CALL.REL.NOINC `($__internal_2_$__cuda_sm20_rem_u64) ;  /* 0x0000000400547944 */ /* 0x000fea0003c00000 */
[----:B------:R-:W-:Y:S02]  /*0c10*/  IMAD.MOV.U32 R2, RZ, RZ, R8 ;  /* 0x000000ffff027224 */ /* 0x000fe400078e0008 */
[----:B------:R-:W-:-:S07]  /*0c20*/  IMAD.MOV.U32 R3, RZ, RZ, R9 ;  /* 0x000000ffff037224 */ /* 0x000fce00078e0009 */
.L_x_28:
[----:B------:R-:W-:Y:S05]  /*0c30*/  BSYNC.RECONVERGENT B0 ;  /* 0x0000000000007941 */ /* 0x000fea0003800200 */
.L_x_26:
[----:B------:R-:W0:Y:S02]  /*0c40*/  LDC.64 R4, c[0x0][0x380] ;  /* 0x0000e000ff047b82 */ /* 0x000e240000000a00 */
[----:B0-----:R-:W-:-:S05]  /*0c50*/  IMAD.WIDE R4, R0, 0x8, R4 ;  /* 0x0000000800047825 */ /* 0x001fca00078e0204 */
[----:B------:R-:W-:Y:S01]  /*0c60*/  STG.E.64 desc[UR4][R4.64], R2 ;  /* 0x0000000204007986 */ /* 0x000fe2000c101b04 */
[----:B------:R-:W-:Y:S05]  /*0c70*/  EXIT ;  /* 0x000000000000794d */ /* 0x000fea0003800000 */
        .weak           $__internal_1_$__cuda_sm20_rem_s64
        .type           $__internal_1_$__cuda_sm20_rem_s64,@function
        .size           $__internal_1_$__cuda_sm20_rem_s64,($__internal_2_$__cuda_sm20_rem_u64 - $__internal_1_$__cuda_sm20_rem_s64)
$__internal_1_$__cuda_sm20_rem_s64:
[-C--:B------:R-:W-:Y:S02]  /*0c80*/  IADD3 R9, P1, PT, RZ, -R2.reuse, RZ ;  /* 0x80000002ff097210 */ /* 0x080fe40007f3e0ff */
[----:B------:R-:W-:Y:S02]  /*0c90*/  ISETP.GE.AND P0, PT, R3, RZ, PT ;  /* 0x000000ff0300720c */ /* 0x000fe40003f06270 */
[-C--:B------:R-:W-:Y:S02]  /*0ca0*/  IADD3.X R10, PT, PT, RZ, ~R3.reuse, RZ, P1, !PT ;  /* 0x80000003ff0a7210 */ /* 0x080fe40000ffe4ff */
[----:B------:R-:W-:Y:S02]  /*0cb0*/  SEL R8, R9, R2, !P0 ;  /* 0x0000000209087207 */ /* 0x000fe40004000000 */
[----:B------:R-:W-:-:S04]  /*0cc0*/  SEL R9, R10, R3, !P0 ;  /* 0x000000030a097207 */ /* 0x000fc80004000000 */
[----:B------:R-:W0:Y:S08]  /*0cd0*/  I2F.U64.RP R14, R8 ;  /* 0x00000008000e7312 */ /* 0x000e300000309000 */
[----:B0-----:R-:W0:Y:S02]  /*0ce0*/  MUFU.RCP R14, R14 ;  /* 0x0000000e000e7308 */ /* 0x001e240000001000 */
[----:B0-----:R-:W-:-:S06]  /*0cf0*/  VIADD R10, R14, 0x1ffffffe ;  /* 0x1ffffffe0e0a7836 */ /* 0x001fcc0000000000 */
        /* <DEDUP_REMOVED lines=11> */
[----:B------:R-:W-:-:S05]  /*0db0*/  IMAD.HI.U32 R12, P1, R11, R15, R12 ;  /* 0x0000000f0b0c7227 */ /* 0x000fca000782000c */
[----:B------:R-:W-:Y:S01]  /*0dc0*/  IADD3 R13, P2, PT, R19, R12, RZ ;  /* 0x0000000c130d7210 */ /* 0x000fe20007f5e0ff */
[----:B------:R-:W-:-:S04]  /*0dd0*/  IMAD.X R12, R17, 0x1, R11, P0 ;  /* 0x00000001110c7824 */ /* 0x000fc800000e060b */
[----:B------:R-:W-:Y:S01]  /*0de0*/  IMAD.WIDE.U32 R10, R13, R8, RZ ;  /* 0x000000080d0a7225 */ /* 0x000fe200078e00ff */
[----:B------:R-:W-:Y:S02]  /*0df0*/  IADD3.X R15, PT, PT, RZ, RZ, R12, P2, P1 ;  /* 0x000000ffff0f7210 */ /* 0x000fe400017e240c */
[----:B------:R-:W-:Y:S01]  /*0e00*/  ISETP.GE.AND P1, PT, R7, RZ, PT ;  /* 0x000000ff0700720c */ /* 0x000fe20003f26270 */
[----:B------:R-:W-:Y:S01]  /*0e10*/  IMAD R11, R13, R9, R11 ;  /* 0x000000090d0b7224 */ /* 0x000fe200078e020b */
[----:B------:R-:W-:-:S03]  /*0e20*/  IADD3 R17, P0, PT, RZ, -R10, RZ ;  /* 0x8000000aff117210 */ /* 0x000fc60007f1e0ff */
[----:B------:R-:W-:Y:S02]  /*0e30*/  IMAD R11, R15, R8, R11 ;  /* 0x000000080f0b7224 */ /* 0x000fe400078e020b */
[----:B------:R-:W-:-:S04]  /*0e40*/  IMAD.HI.U32 R12, R13, R17, RZ ;  /* 0x000000110d0c7227 */ /* 0x000fc800078e00ff */
[----:B------:R-:W-:Y:S01]  /*0e50*/  IMAD.X R10, RZ, RZ, ~R11, P0 ;  /* 0x000000ffff0a7224 */ /* 0x000fe200000e0e0b */
[----:B------:R-:W-:-:S03]  /*0e60*/  IADD3 R11, P4, PT, RZ, -R6, RZ ;  /* 0x80000006ff0b7210 */ /* 0x000fc60007f9e0ff */
[----:B------:R-:W-:Y:S01]  /*0e70*/  IMAD.WIDE.U32 R12, P0, R13, R10, R12 ;  /* 0x0000000a0d0c7225 */ /* 0x000fe2000780000c */
[----:B------:R-:W-:-:S03]  /*0e80*/  SEL R6, R11, R6, !P1 ;  /* 0x000000060b067207 */ /* 0x000fc60004800000 */
[----:B------:R-:W-:Y:S02]  /*0e90*/  IMAD.MOV.U32 R11, RZ, RZ, RZ ;  /* 0x000000ffff0b7224 */ /* 0x000fe400078e00ff */
[----:B------:R-:W-:-:S04]  /*0ea0*/  IMAD.HI.U32 R13, P2, R15, R17, R12 ;  /* 0x000000110f0d7227 */ /* 0x000fc8000784000c */
[CC--:B------:R-:W-:Y:S02]  /*0eb0*/  IMAD R12, R15.reuse, R10.reuse, RZ ;  /* 0x0000000a0f0c7224 */ /* 0x0c0fe400078e02ff */
[----:B------:R-:W-:-:S03]  /*0ec0*/  IMAD.HI.U32 R10, R15, R10, RZ ;  /* 0x0000000a0f0a7227 */ /* 0x000fc600078e00ff */
[----:B------:R-:W-:Y:S01]  /*0ed0*/  IADD3 R13, P3, PT, R12, R13, RZ ;  /* 0x0000000d0c0d7210 */ /* 0x000fe20007f7e0ff */
[----:B------:R-:W-:Y:S01]  /*0ee0*/  IMAD.X R15, R10, 0x1, R15, P0 ;  /* 0x000000010a0f7824 */ /* 0x000fe200000e060f */
[----:B------:R-:W-:-:S03]  /*0ef0*/  IADD3.X R12, PT, PT, RZ, ~R7, RZ, P4, !PT ;  /* 0x80000007ff0c7210 */ /* 0x000fc600027fe4ff */
[----:B------:R-:W-:Y:S01]  /*0f00*/  IMAD.HI.U32 R10, R13, R6, RZ ;  /* 0x000000060d0a7227 */ /* 0x000fe200078e00ff */
[----:B------:R-:W-:Y:S02]  /*0f10*/  SEL R12, R12, R7, !P1 ;  /* 0x000000070c0c7207 */ /* 0x000fe40004800000 */
[----:B------:R-:W-:-:S03]  /*0f20*/  IADD3.X R15, PT, PT, RZ, RZ, R15, P3, P2 ;  /* 0x000000ffff0f7210 */ /* 0x000fc60001fe440f */
[----:B------:R-:W-:-:S04]  /*0f30*/  IMAD.WIDE.U32 R10, R13, R12, R10 ;  /* 0x0000000c0d0a7225 */ /* 0x000fc800078e000a */
[C---:B------:R-:W-:Y:S02]  /*0f40*/  IMAD R13, R15.reuse, R12, RZ ;  /* 0x0000000c0f0d7224 */ /* 0x040fe400078e02ff */
[----:B------:R-:W-:-:S04]  /*0f50*/  IMAD.HI.U32 R10, P0, R15, R6, R10 ;  /* 0x000000060f0a7227 */ /* 0x000fc8000780000a */
[----:B------:R-:W-:Y:S01]  /*0f60*/  IMAD.HI.U32 R7, R15, R12, RZ ;  /* 0x0000000c0f077227 */ /* 0x000fe200078e00ff */
[----:B------:R-:W-:-:S04]  /*0f70*/  IADD3 R13, P2, PT, R13, R10, RZ ;  /* 0x0000000a0d0d7210 */ /* 0x000fc80007f5e0ff */
[----:B------:R-:W-:Y:S01]  /*0f80*/  IADD3.X R7, PT, PT, R7, RZ, RZ, P0, !PT ;  /* 0x000000ff07077210 */ /* 0x000fe200007fe4ff */
[----:B------:R-:W-:-:S04]  /*0f90*/  IMAD.WIDE.U32 R10, R13, R8, RZ ;  /* 0x000000080d0a7225 */ /* 0x000fc800078e00ff */
[----:B------:R-:W-:Y:S01]  /*0fa0*/  IMAD.X R7, RZ, RZ, R7, P2 ;  /* 0x000000ffff077224 */ /* 0x000fe200010e0607 */
[----:B------:R-:W-:Y:S01]  /*0fb0*/  IADD3 R15, P2, PT, -R10, R6, RZ ;  /* 0x000000060a0f7210 */ /* 0x000fe20007f5e1ff */
[----:B------:R-:W-:-:S03]  /*0fc0*/  IMAD R13, R13, R9, R11 ;  /* 0x000000090d0d7224 */ /* 0x000fc600078e020b */
[-C--:B------:R-:W-:Y:S01]  /*0fd0*/  ISETP.GE.U32.AND P0, PT, R15, R8.reuse, PT ;  /* 0x000000080f00720c */ /* 0x080fe20003f06070 */
[----:B------:R-:W-:-:S04]  /*0fe0*/  IMAD R7, R7, R8, R13 ;  /* 0x0000000807077224 */ /* 0x000fc800078e020d */
[----:B------:R-:W-:Y:S01]  /*0ff0*/  IMAD.X R13, R12, 0x1, ~R7, P2 ;  /* 0x000000010c0d7824 */ /* 0x000fe200010e0e07 */
[----:B------:R-:W-:-:S04]  /*1000*/  IADD3 R7, P2, PT, R15, -R8, RZ ;  /* 0x800000080f077210 */ /* 0x000fc80007f5e0ff */
[CC--:B------:R-:W-:Y:S02]  /*1010*/  ISETP.GE.U32.AND.EX P0, PT, R13.reuse, R9.reuse, PT, P0 ;  /* 0x000000090d00720c */ /* 0x0c0fe40003f06100 */
[----:B------:R-:W-:Y:S02]  /*1020*/  IADD3.X R11, PT, PT, R13, ~R9, RZ, P2, !PT ;  /* 0x800000090d0b7210 */ /* 0x000fe400017fe4ff */
[----:B------:R-:W-:Y:S02]  /*1030*/  SEL R7, R7, R15, P0 ;  /* 0x0000000f07077207 */ /* 0x000fe40000000000 */
[----:B------:R-:W-:Y:S02]  /*1040*/  SEL R11, R11, R13, P0 ;  /* 0x0000000d0b0b7207 */ /* 0x000fe40000000000 */
[CC--:B------:R-:W-:Y:S02]  /*1050*/  ISETP.GE.U32.AND P0, PT, R7.reuse, R8.reuse, PT ;  /* 0x000000080700720c */ /* 0x0c0fe40003f06070 */
[----:B------:R-:W-:-:S02]  /*1060*/  IADD3 R8, P2, PT, R7, -R8, RZ ;  /* 0x8000000807087210 */ /* 0x000fc40007f5e0ff */
[----:B------:R-:W-:-:S03]  /*1070*/  ISETP.GE.U32.AND.EX P0, PT, R11, R9, PT, P0 ;  /* 0x000000090b00720c */ /* 0x000fc60003f06100 */
[----:B------:R-:W-:Y:S01]  /*1080*/  IMAD.X R9, R11, 0x1, ~R9, P2 ;  /* 0x000000010b097824 */ /* 0x000fe200010e0e09 */
[----:B------:R-:W-:-:S04]  /*1090*/  SEL R8, R8, R7, P0 ;  /* 0x0000000708087207 */ /* 0x000fc80000000000 */
[----:B------:R-:W-:Y:S02]  /*10a0*/  SEL R9, R9, R11, P0 ;  /* 0x0000000b09097207 */ /* 0x000fe40000000000 */
[-C--:B------:R-:W-:Y:S02]  /*10b0*/  IADD3 R7, P2, PT, RZ, -R8.reuse, RZ ;  /* 0x80000008ff077210 */ /* 0x080fe40007f5e0ff */
[----:B------:R-:W-:Y:S02]  /*10c0*/  ISETP.NE.U32.AND P0, PT, R2, RZ, PT ;  /* 0x000000ff0200720c */ /* 0x000fe40003f05070 */
[----:B------:R-:W-:Y:S01]  /*10d0*/  SEL R8, R7, R8, !P1 ;  /* 0x0000000807087207 */ /* 0x000fe20004800000 */
[----:B------:R-:W-:Y:S01]  /*10e0*/  IMAD.X R6, RZ, RZ, ~R9, P2 ;  /* 0x000000ffff067224 */ /* 0x000fe200010e0e09 */
[----:B------:R-:W-:Y:S01]  /*10f0*/  ISETP.NE.AND.EX P0, PT, R3, RZ, PT, P0 ;  /* 0x000000ff0300720c */ /* 0x000fe20003f05300 */
[----:B------:R-:W-:-:S03]  /*1100*/  IMAD.MOV.U32 R7, RZ, RZ, 0x0 ;  /* 0x00000000ff077424 */ /* 0x000fc600078e00ff */
[----:B------:R-:W-:Y:S02]  /*1110*/  SEL R9, R6, R9, !P1 ;  /* 0x0000000906097207 */ /* 0x000fe40004800000 */
[----:B------:R-:W-:Y:S02]  /*1120*/  MOV R6, R0 ;  /* 0x0000000000067202 */ /* 0x000fe40000000f00 */
[----:B------:R-:W-:Y:S02]  /*1130*/  SEL R8, R8, 0xffffffff, P0 ;  /* 0xffffffff08087807 */ /* 0x000fe40000000000 */
[----:B------:R-:W-:Y:S01]  /*1140*/  SEL R9, R9, 0xffffffff, P0 ;  /* 0xffffffff09097807 */ /* 0x000fe20000000000 */
[----:B------:R-:W-:Y:S06]  /*1150*/  RET.REL.NODEC R6 `(drop_last_prime_batched) ;  /* 0xffffffec06a87950 */ /* 0x000fec0003c3ffff */
        .weak           $__internal_2_$__cuda_sm20_rem_u64
        .type           $__internal_2_$__cuda_sm20_rem_u64,@function
        .size           $__internal_2_$__cuda_sm20_rem_u64,(.L_x_48 - $__internal_2_$__cuda_sm20_rem_u64)
$__internal_2_$__cuda_sm20_rem_u64:
[----:B------:R-:W-:Y:S01]  /*1160*/  IMAD.MOV.U32 R18, RZ, RZ, R2 ;  /* 0x000000ffff127224 */ /* 0x000fe200078e0002 */
[----:B------:R-:W-:-:S04]  /*1170*/  MOV R19, R3 ;  /* 0x0000000300137202 */ /* 0x000fc80000000f00 */
        /* <DEDUP_REMOVED lines=44> */
[----:B------:R-:W-:Y:S02]  /*1440*/  ISETP.GE.U32.AND P0, PT, R9, R2, PT ;  /* 0x000000020900720c */ /* 0x000fe40003f06070 */
[----:B------:R-:W-:Y:S01]  /*1450*/  MOV R15, 0x0 ;  /* 0x00000000000f7802 */ /* 0x000fe20000000f00 */
[----:B------:R-:W-:Y:S01]  /*1460*/  IMAD.X R8, R13, 0x1, ~R8, P1 ;  /* 0x000000010d087824 */ /* 0x000fe200008e0e08 */
[----:B------:R-:W-:-:S04]  /*1470*/  IADD3 R13, P1, PT, -R2, R9, RZ ;  /* 0x00000009020d7210 */ /* 0x000fc80007f3e1ff */
[----:B------:R-:W-:Y:S02]  /*1480*/  ISETP.GE.U32.AND.EX P0, PT, R8, R3, PT, P0 ;  /* 0x000000030800720c */ /* 0x000fe40003f06100 */
[-C--:B------:R-:W-:Y:S02]  /*1490*/  IADD3.X R12, PT, PT, ~R3, R8.reuse, RZ, P1, !PT ;  /* 0x00000008030c7210 */ /* 0x080fe40000ffe5ff */
[----:B------:R-:W-:Y:S02]  /*14a0*/  SEL R13, R13, R9, P0 ;  /* 0x000000090d0d7207 */ /* 0x000fe40000000000 */
[----:B------:R-:W-:Y:S02]  /*14b0*/  SEL R12, R12, R8, P0 ;  /* 0x000000080c0c7207 */ /* 0x000fe40000000000 */
[----:B------:R-:W-:Y:S02]  /*14c0*/  IADD3 R8, P2, PT, -R2, R13, RZ ;  /* 0x0000000d02087210 */ /* 0x000fe40007f5e1ff */
[----:B------:R-:W-:-:S02]  /*14d0*/  ISETP.GE.U32.AND P0, PT, R13, R2, PT ;  /* 0x000000020d00720c */ /* 0x000fc40003f06070 */
[----:B------:R-:W-:Y:S01]  /*14e0*/  ISETP.NE.U32.AND P1, PT, R2, RZ, PT ;  /* 0x000000ff0200720c */ /* 0x000fe20003f25070 */
[C---:B------:R-:W-:Y:S01]  /*14f0*/  IMAD.X R9, R12.reuse, 0x1, ~R3, P2 ;  /* 0x000000010c097824 */ /* 0x040fe200010e0e03 */
[----:B------:R-:W-:Y:S02]  /*1500*/  ISETP.GE.U32.AND.EX P0, PT, R12, R3, PT, P0 ;  /* 0x000000030c00720c */ /* 0x000fe40003f06100 */
[----:B------:R-:W-:Y:S02]  /*1510*/  ISETP.NE.AND.EX P1, PT, R3, RZ, PT, P1 ;  /* 0x000000ff0300720c */ /* 0x000fe40003f25310 */
[----:B------:R-:W-:Y:S02]  /*1520*/  SEL R8, R8, R13, P0 ;  /* 0x0000000d08087207 */ /* 0x000fe40000000000 */
[----:B------:R-:W-:Y:S02]  /*1530*/  SEL R9, R9, R12, P0 ;  /* 0x0000000c09097207 */ /* 0x000fe40000000000 */
[----:B------:R-:W-:-:S02]  /*1540*/  SEL R8, R8, 0xffffffff, P1 ;  /* 0xffffffff08087807 */ /* 0x000fc40000800000 */
[----:B------:R-:W-:Y:S01]  /*1550*/  SEL R9, R9, 0xffffffff, P1 ;  /* 0xffffffff09097807 */ /* 0x000fe20000800000 */
[----:B------:R-:W-:Y:S06]  /*1560*/  RET.REL.NODEC R14 `(drop_last_prime_batched) ;  /* 0xffffffe80ea47950 */ /* 0x000fec0003c3ffff */
.L_x_29:
        /* <DEDUP_REMOVED lines=9> */
.L_x_48:


//--------------------- .text.automorphism_batched --------------------------
	.section	.text.automorphism_batched,"ax",@progbits
	.align	128
        .global         automorphism_batched
        .type           automorphism_batched,@function
        .size           automorphism_batched,(.L_x_53 - automorphism_batched)
        .other          automorphism_batched,@"STO_CUDA_ENTRY STV_DEFAULT"
automorphism_batched:
.text.automorphism_batched:
        /* <DEDUP_REMOVED lines=13> */
[----:B------:R-:W-:Y:S01]  /*00d0*/  IMAD.SHL.U32 R9, R13, 0x1000, RZ ;  /* 0x000010000d097824 */ /* 0x000fe200078e00ff */
[----:B------:R-:W2:Y:S03]  /*00e0*/  LDCU UR6, c[0x0][0x398] ;  /* 0x00007300ff0677ac */ /* 0x000ea60008000800 */
[----:B------:R-:W-:-:S04]  /*00f0*/  IMAD.IADD R5, R4, 0x1, R9 ;  /* 0x0000000104057824 */ /* 0x000fc800078e0209 */
[----:B0-----:R-:W-:-:S06]  /*0100*/  IMAD.WIDE R2, R5, 0x8, R2 ;  /* 0x0000000805027825 */ /* 0x001fcc00078e0202 */
[----:B-1----:R-:W3:Y:S01]  /*0110*/  LDG.E.64.CONSTANT R2, desc[UR4][R2.64] ;  /* 0x0000000402027981 */ /* 0x002ee2000c1e9b00 */
[----:B--2---:R-:W-:-:S05]  /*0120*/  IMAD.WIDE R4, R4, UR6, RZ ;  /* 0x0000000604047c25 */ /* 0x004fca000f8e02ff */
[----:B------:R-:W-:-:S04]  /*0130*/  SHF.R.S32.HI R7, RZ, 0x1f, R5 ;  /* 0x0000001fff077819 */ /* 0x000fc80000011405 */
[----:B------:R-:W-:-:S04]  /*0140*/  LEA.HI R7, P0, R7, R4, RZ, 0xd ;  /* 0x0000000407077211 */ /* 0x000fc800078168ff */
[----:B------:R-:W-:Y:S01]  /*0150*/  LOP3.LUT R7, R7, 0xffffe000, RZ, 0xc0, !PT ;  /* 0xffffe00007077812 */ /* 0x000fe200078ec0ff */
[----:B------:R-:W-:-:S03]  /*0160*/  IMAD.X R11, RZ, RZ, R5, P0 ;  /* 0x000000ffff0b7224 */ /* 0x000fc600000e0605 */
[----:B------:R-:W-:-:S05]  /*0170*/  IADD3 R0, P0, PT, R4, -R7, RZ ;  /* 0x8000000704007210 */ /* 0x000fca0007f1e0ff */
[----:B------:R-:W-:Y:S01]  /*0180*/  IMAD.X R8, R5, 0x1, ~R11, P0 ;  /* 0x0000000105087824 */ /* 0x000fe200000e0e0b */
[----:B------:R-:W-:Y:S01]  /*0190*/  ISETP.GT.U32.AND P0, PT, R0, 0xfff, PT ;  /* 0x00000fff0000780c */ /* 0x000fe20003f04070 */
[----:B------:R-:W0:Y:S03]  /*01a0*/  LDC.64 R4, c[0x0][0x390] ;  /* 0x0000e400ff047b82 */ /* 0x000e260000000a00 */
[----:B------:R-:W-:-:S13]  /*01b0*/  ISETP.GT.AND.EX P0, PT, R8, RZ, PT, P0 ;  /* 0x000000ff0800720c */ /* 0x000fda0003f04300 */
[----:B------:R-:W1:Y:S01]  /*01c0*/  @!P0 LDC.64 R6, c[0x0][0x380] ;  /* 0x0000e000ff068b82 */ /* 0x000e620000000a00 */
[----:B------:R-:W-:Y:S02]  /*01d0*/  @!P0 IMAD.IADD R11, R9, 0x1, R0 ;  /* 0x00000001090b8824 */ /* 0x000fe400078e0200 */
[----:B0-----:R-:W-:-:S04]  /*01e0*/  IMAD.WIDE.U32 R4, R13, 0x8, R4 ;  /* 0x000000080d047825 */ /* 0x001fc800078e0004 */
[----:B-1----:R-:W-:-:S05]  /*01f0*/  @!P0 IMAD.WIDE R6, R11, 0x8, R6 ;  /* 0x000000080b068825 */ /* 0x002fca00078e0206 */
[----:B---3--:R0:W-:Y:S01]  /*0200*/  @!P0 STG.E.64 desc[UR4][R6.64], R2 ;  /* 0x0000000206008986 */ /* 0x0081e2000c101b04 */
[----:B------:R-:W-:Y:S05]  /*0210*/  @!P0 EXIT ;  /* 0x000000000000894d */ /* 0x000fea0003800000 */
[----:B------:R-:W2:Y:S01]  /*0220*/  LDG.E.64.CONSTANT R4, desc[UR4][R4.64] ;  /* 0x0000000404047981 */ /* 0x000ea2000c1e9b00 */
[----:B------:R-:W0:Y:S01]  /*0230*/  LDCU.64 UR6, c[0x0][0x380] ;  /* 0x00007000ff0677ac */ /* 0x000e220008000a00 */
[----:B------:R-:W-:Y:S02]  /*0240*/  ISETP.NE.U32.AND P0, PT, R2, RZ, PT ;  /* 0x000000ff0200720c */ /* 0x000fe40003f05070 */
[----:B------:R-:W-:Y:S02]  /*0250*/  IADD3 R9, P1, PT, R9, R0, RZ ;  /* 0x0000000009097210 */ /* 0x000fe40007f3e0ff */
[----:B------:R-:W-:-:S03]  /*0260*/  ISETP.NE.AND.EX P0, PT, R3, RZ, PT, P0 ;  /* 0x000000ff0300720c */ /* 0x000fc60003f05300 */
[----:B------:R-:W-:Y:S01]  /*0270*/  IMAD.X R0, RZ, RZ, R8, P1 ;  /* 0x000000ffff007224 */ /* 0x000fe200008e0608 */
[----:B0-----:R-:W-:-:S04]  /*0280*/  LEA R6, P1, R9, UR6, 0x3 ;  /* 0x0000000609067c11 */ /* 0x001fc8000f8218ff */
[----:B------:R-:W-:Y:S02]  /*0290*/  LEA.HI.X R7, R9, UR7, R0, 0x3, P1 ;  /* 0x0000000709077c11 */ /* 0x000fe400088f1c00 */
[----:B--2---:R-:W-:-:S04]  /*02a0*/  IADD3 R2, P2, PT, -R2, R4, RZ ;  /* 0x0000000402027210 */ /* 0x004fc80007f5e1ff */
[----:B------:R-:W-:Y:S01]  /*02b0*/  SEL R2, R2, RZ, P0 ;  /* 0x000000ff02027207 */ /* 0x000fe20000000000 */
[----:B------:R-:W-:-:S05]  /*02c0*/  IMAD.X R3, R5, 0x1, ~R3, P2 ;  /* 0x0000000105037824 */ /* 0x000fca00010e0e03 */
[----:B------:R-:W-:-:S05]  /*02d0*/  SEL R3, R3, RZ, P0 ;  /* 0x000000ff03037207 */ /* 0x000fca0000000000 */
[----:B------:R-:W-:Y:S01]  /*02e0*/  STG.E.64 desc[UR4][R6.64+-0x8000], R2 ;  /* 0xff80000206007986 */ /* 0x000fe2000c101b04 */
[----:B------:R-:W-:Y:S05]  /*02f0*/  EXIT ;  /* 0x000000000000794d */ /* 0x000fea0003800000 */
.L_x_30:
        /* <DEDUP_REMOVED lines=16> */
.L_x_53:


//--------------------- .text.pointwise_sub_batched --------------------------
	.section	.text.pointwise_sub_batched,"ax",@progbits
	.align	128
        .global         pointwise_sub_batched
        .type           pointwise_sub_batched,@function
        .size           pointwise_sub_batched,(.L_x_54 - pointwise_sub_batched)
        .other          pointwise_sub_batched,@"STO_CUDA_ENTRY STV_DEFAULT"
pointwise_sub_batched:
.text.pointwise_sub_batched:
        /* <DEDUP_REMOVED lines=16> */
[----:B0-----:R-:W-:-:S07]  /*0100*/  IMAD.WIDE R4, R0, 0x8, R4 ;  /* 0x0000000800047825 */ /* 0x001fce00078e0204 */
[----:B------:R-:W0:Y:S01]  /*0110*/  LDC.64 R10, c[0x0][0x380] ;  /* 0x0000e000ff0a7b82 */ /* 0x000e220000000a00 */
[----:B-1----:R-:W4:Y:S01]  /*0120*/  LDG.E.64.CONSTANT R4, desc[UR4][R4.64] ;  /* 0x0000000404047981 */ /* 0x002f22000c1e9b00 */
[----:B--2---:R-:W-:-:S06]  /*0130*/  IMAD.WIDE R6, R0, 0x8, R6 ;  /* 0x0000000800067825 */ /* 0x004fcc00078e0206 */
[----:B------:R-:W4:Y:S01]  /*0140*/  LDG.E.64.CONSTANT R6, desc[UR4][R6.64] ;  /* 0x0000000406067981 */ /* 0x000f22000c1e9b00 */
[----:B---3--:R-:W-:-:S06]  /*0150*/  IMAD.WIDE.U32 R2, R9, 0x8, R2 ;  /* 0x0000000809027825 */ /* 0x008fcc00078e0002 */
[----:B------:R-:W2:Y:S01]  /*0160*/  LDG.E.64.CONSTANT R2, desc[UR4][R2.64] ;  /* 0x0000000402027981 */ /* 0x000ea2000c1e9b00 */
[----:B----4-:R-:W-:-:S05]  /*0170*/  IADD3 R15, P0, PT, R4, -R6, RZ ;  /* 0x80000006040f7210 */ /* 0x010fca0007f1e0ff */
[----:B------:R-:W-:-:S05]  /*0180*/  IMAD.X R12, R5, 0x1, ~R7, P0 ;  /* 0x00000001050c7824 */ /* 0x000fca00000e0e07 */
[--C-:B------:R-:W-:Y:S02]  /*0190*/  SHF.R.S32.HI R9, RZ, 0x1f, R12.reuse ;  /* 0x0000001fff097819 */ /* 0x100fe4000001140c */
[----:B------:R-:W-:Y:S02]  /*01a0*/  SHF.R.S32.HI R13, RZ, 0x1f, R12 ;  /* 0x0000001fff0d7819 */ /* 0x000fe4000001140c */
[----:B--2---:R-:W-:Y:S02]  /*01b0*/  LOP3.LUT R8, R9, R2, RZ, 0xc0, !PT ;  /* 0x0000000209087212 */ /* 0x004fe400078ec0ff */
[----:B------:R-:W-:Y:S02]  /*01c0*/  LOP3.LUT R9, R13, R3, RZ, 0xc0, !PT ;  /* 0x000000030d097212 */ /* 0x000fe400078ec0ff */
[----:B------:R-:W-:Y:S01]  /*01d0*/  IADD3 R8, P0, PT, R8, R15, RZ ;  /* 0x0000000f08087210 */ /* 0x000fe20007f1e0ff */
[----:B0-----:R-:W-:-:S04]  /*01e0*/  IMAD.WIDE R4, R0, 0x8, R10 ;  /* 0x0000000800047825 */ /* 0x001fc800078e020a */
[----:B------:R-:W-:-:S05]  /*01f0*/  IMAD.X R9, R9, 0x1, R12, P0 ;  /* 0x0000000109097824 */ /* 0x000fca00000e060c */
[----:B------:R-:W-:Y:S01]  /*0200*/  STG.E.64 desc[UR4][R4.64], R8 ;  /* 0x0000000804007986 */ /* 0x000fe2000c101b04 */
[----:B------:R-:W-:Y:S05]  /*0210*/  EXIT ;  /* 0x000000000000794d */ /* 0x000fea0003800000 */
.L_x_31:
        /* <DEDUP_REMOVED lines=14> */
.L_x_54:


//--------------------- .text.pointwise_add_batched --------------------------
	.section	.text.pointwise_add_batched,"ax",@progbits
	.align	128
        .global         pointwise_add_batched
        .type           pointwise_add_batched,@function
        .size           pointwise_add_batched,(.L_x_55 - pointwise_add_batched)
        .other          pointwise_add_batched,@"STO_CUDA_ENTRY STV_DEFAULT"
pointwise_add_batched:
.text.pointwise_add_batched:
        /* <DEDUP_REMOVED lines=23> */
[----:B----4-:R-:W-:-:S05]  /*0170*/  IADD3 R9, P0, PT, R4, R6, RZ ;  /* 0x0000000604097210 */ /* 0x010fca0007f1e0ff */
[----:B------:R-:W-:Y:S01]  /*0180*/  IMAD.X R15, R5, 0x1, R7, P0 ;  /* 0x00000001050f7824 */ /* 0x000fe200000e0607 */
[----:B--2---:R-:W-:-:S04]  /*0190*/  ISETP.GE.U32.AND P0, PT, R9, R2, PT ;  /* 0x000000020900720c */ /* 0x004fc80003f06070 */
[----:B------:R-:W-:-:S04]  /*01a0*/  ISETP.GE.AND.EX P0, PT, R15, R3, PT, P0 ;  /* 0x000000030f00720c */ /* 0x000fc80003f06300 */
[----:B------:R-:W-:Y:S02]  /*01b0*/  SEL R8, R2, RZ, P0 ;  /* 0x000000ff02087207 */ /* 0x000fe40000000000 */
[----:B------:R-:W-:Y:S02]  /*01c0*/  SEL R0, R3, RZ, P0 ;  /* 0x000000ff03007207 */ /* 0x000fe40000000000 */
[----:B------:R-:W-:Y:S01]  /*01d0*/  IADD3 R8, P0, PT, -R8, R9, RZ ;  /* 0x0000000908087210 */ /* 0x000fe20007f1e1ff */
[----:B0-----:R-:W-:-:S04]  /*01e0*/  IMAD.WIDE R4, R13, 0x8, R10 ;  /* 0x000000080d047825 */ /* 0x001fc800078e020a */
[----:B------:R-:W-:-:S05]  /*01f0*/  IMAD.X R9, R15, 0x1, ~R0, P0 ;  /* 0x000000010f097824 */ /* 0x000fca00000e0e00 */
[----:B------:R-:W-:Y:S01]  /*0200*/  STG.E.64 desc[UR4][R4.64], R8 ;  /* 0x0000000804007986 */ /* 0x000fe2000c101b04 */
[----:B------:R-:W-:Y:S05]  /*0210*/  EXIT ;  /* 0x000000000000794d */ /* 0x000fea0003800000 */
.L_x_32:
        /* <DEDUP_REMOVED lines=14> */
.L_x_55:


//--------------------- .text.pointwise_mul_batched --------------------------
	.section	.text.pointwise_mul_batched,"ax",@progbits
	.align	128
        .global         pointwise_mul_batched
        .type           pointwise_mul_batched,@function
        .size           pointwise_mul_batched,(.L_x_49 - pointwise_mul_batched)
        .other          pointwise_mul_batched,@"STO_CUDA_ENTRY STV_DEFAULT"
pointwise_mul_batched:
.text.pointwise_mul_batched:
        /* <DEDUP_REMOVED lines=16> */
[----:B0-----:R-:W-:-:S06]  /*0100*/  IMAD.WIDE R2, R0, 0x8, R2 ;  /* 0x0000000800027825 */ /* 0x001fcc00078e0202 */
        /* <DEDUP_REMOVED lines=32> */
.L_x_34:
[----:B------:R-:W-:Y:S01]  /*0310*/  IMAD.MOV.U32 R11, RZ, RZ, R12 ;  /* 0x000000ffff0b7224 */ /* 0x000fe200078e000c */
[----:B------:R-:W-:-:S07]  /*0320*/  MOV R12, 0x340 ;  /* 0x00000340000c7802 */ /* 0x000fce0000000f00 */
[----:B------:R-:W-:Y:S05]  /*0330*/  CALL.REL.NOINC `($__internal_3_$__cuda_sm20_rem_u64) ;  /* 0x0000000400987944 */ /* 0x000fea0003c00000 */
[----:B------:R-:W-:Y:S01]  /*0340*/  IMAD.MOV.U32 R8, RZ, RZ, R10 ;  /* 0x000000ffff087224 */ /* 0x000fe200078e000a */
[----:B------:R-:W-:-:S07]  /*0350*/  MOV R9, R11 ;  /* 0x0000000b00097202 */ /* 0x000fce0000000f00 */
.L_x_35:
[----:B------:R-:W-:Y:S05]  /*0360*/  BSYNC.RECONVERGENT B0 ;  /* 0x0000000000007941 */ /* 0x000fea0003800200 */
.L_x_33:
        /* <DEDUP_REMOVED lines=29> */
.L_x_37:
[----:B------:R-:W-:Y:S01]  /*0540*/  IMAD.MOV.U32 R11, RZ, RZ, R2 ;  /* 0x000000ffff0b7224 */ /* 0x000fe200078e0002 */
[----:B------:R-:W-:-:S07]  /*0550*/  MOV R12, 0x570 ;  /* 0x00000570000c7802 */ /* 0x000fce0000000f00 */
[----:B------:R-:W-:Y:S05]  /*0560*/  CALL.REL.NOINC `($__internal_3_$__cuda_sm20_rem_u64) ;  /* 0x00000004000c7944 */ /* 0x000fea0003c00000 */
[----:B------:R-:W-:Y:S01]  /*0570*/  MOV R2, R10 ;  /* 0x0000000a00027202 */ /* 0x000fe20000000f00 */
[----:B------:R-:W-:-:S07]  /*0580*/  IMAD.MOV.U32 R3, RZ, RZ, R11 ;  /* 0x000000ffff037224 */ /* 0x000fce00078e000b */
.L_x_38:
[----:B------:R-:W-:Y:S05]  /*0590*/  BSYNC.RECONVERGENT B0 ;  /* 0x0000000000007941 */ /* 0x000fea0003800200 */
.L_x_36:
        /* <DEDUP_REMOVED lines=25> */
.L_x_40:
[----:B------:R-:W-:-:S07]  /*0730*/  MOV R12, 0x750 ;  /* 0x00000750000c7802 */ /* 0x000fce0000000f00 */
[----:B------:R-:W-:Y:S05]  /*0740*/  CALL.REL.NOINC `($__internal_3_$__cuda_sm20_rem_u64) ;  /* 0x0000000000947944 */ /* 0x000fea0003c00000 */
[----:B------:R-:W-:Y:S01]  /*0750*/  MOV R2, R10 ;  /* 0x0000000a00027202 */ /* 0x000fe20000000f00 */
[----:B------:R-:W-:-:S07]  /*0760*/  IMAD.MOV.U32 R3, RZ, RZ, R11 ;  /* 0x000000ffff037224 */ /* 0x000fce00078e000b */
.L_x_41:
[----:B------:R-:W-:Y:S05]  /*0770*/  BSYNC.RECONVERGENT B0 ;  /* 0x0000000000007941 */ /* 0x000fea0003800200 */
.L_x_39:
        /* <DEDUP_REMOVED lines=25> */
.L_x_43:
[----:B------:R-:W-:-:S07]  /*0910*/  MOV R12, 0x930 ;  /* 0x00000930000c7802 */ /* 0x000fce0000000f00 */
[----:B------:R-:W-:Y:S05]  /*0920*/  CALL.REL.NOINC `($__internal_3_$__cuda_sm20_rem_u64) ;  /* 0x00000000001c7944 */ /* 0x000fea0003c00000 */
[----:B------:R-:W-:Y:S01]  /*0930*/  MOV R2, R10 ;  /* 0x0000000a00027202 */ /* 0x000fe20000000f00 */
[----:B------:R-:W-:-:S07]  /*0940*/  IMAD.MOV.U32 R3, RZ, RZ, R11 ;  /* 0x000000ffff037224 */ /* 0x000fce00078e000b */
.L_x_44:
[----:B------:R-:W-:Y:S05]  /*0950*/  BSYNC.RECONVERGENT B0 ;  /* 0x0000000000007941 */ /* 0x000fea0003800200 */
.L_x_42:
[----:B------:R-:W0:Y:S02]  /*0960*/  LDC.64 R4, c[0x0][0x380] ;  /* 0x0000e000ff047b82 */ /* 0x000e240000000a00 */
[----:B0-----:R-:W-:-:S05]  /*0970*/  IMAD.WIDE R4, R0, 0x8, R4 ;  /* 0x0000000800047825 */ /* 0x001fca00078e0204 */
[----:B------:R-:W-:Y:S01]  /*0980*/  STG.E.64 desc[UR4][R4.64], R2 ;  /* 0x0000000204007986 */ /* 0x000fe2000c101b04 */
[----:B------:R-:W-:Y:S05]  /*0990*/  EXIT ;  /* 0x000000000000794d */ /* 0x000fea0003800000 */
        .weak           $__internal_3_$__cuda_sm20_rem_u64
        .type           $__internal_3_$__cuda_sm20_rem_u64,@function
        .size           $__internal_3_$__cuda_sm20_rem_u64,(.L_x_49 - $__internal_3_$__cuda_sm20_rem_u64)
$__internal_3_$__cuda_sm20_rem_u64:
        /* <DEDUP_REMOVED lines=64> */
[----:B------:R-:W-:Y:S06]  /*0da0*/  RET.REL.NODEC R12 `(pointwise_mul_batched) ;  /* 0xfffffff00c947950 */ /* 0x000fec0003c3ffff */
.L_x_45:
        /* <DEDUP_REMOVED lines=13> */
.L_x_49:


//--------------------- .nv.shared.reserved.0     --------------------------
	.section	.nv.shared.reserved.0,"aw",@nobits
	.weak		__nv_reservedSMEM_offset_0_alias
	.size		__nv_reservedSMEM_offset_0_alias, 0, 64
	.other		__nv_reservedSMEM_offset_0_alias,@"STO_CUDA_RESERVED_SHARED STV_DEFAULT"
__nv_reservedSMEM_offset_0_alias:
	.zero		0
	.zero		64


//--------------------- .nv.constant0.negate_batched --------------------------
	.section	.nv.constant0.negate_batched,"a",@progbits
	.sectionflags	@""
	.align	4
.nv.constant0.negate_batched:
	.zero		924


//--------------------- .nv.constant0.scalar_mul_batched --------------------------
	.section	.nv.constant0.scalar_mul_batched,"a",@progbits
	.sectionflags	@""
	.align	4
.nv.constant0.scalar_mul_batched:
	.zero		932


//--------------------- .nv.constant0.drop_last_prime_batched --------------------------
	.section	.nv.constant0.drop_last_prime_batched,"a",@progbits
	.sectionflags	@""
	.align	4
.nv.constant0.drop_last_prime_batched:
	.zero		932


//--------------------- .nv.constant0.automorphism_batched --------------------------
	.section	.nv.constant0.automorphism_batched,"a",@progbits
	.sectionflags	@""
	.align	4
.nv.constant0.automorphism_batched:
	.zero		928


//--------------------- .nv.constant0.pointwise_sub_batched --------------------------
	.section	.nv.constant0.pointwise_sub_batched,"a",@progbits
	.sectionflags	@""
	.align	4
.nv.constant0.pointwise_sub_batched:
	.zero		932


//--------------------- .nv.constant0.pointwise_add_batched --------------------------
	.section	.nv.constant0.pointwise_add_batched,"a",@progbits
	.sectionflags	@""
	.align	4
.nv.constant0.pointwise_add_batched:
	.zero		932


//--------------------- .nv.constant0.pointwise_mul_batched --------------------------
	.section	.nv.constant0.pointwise_mul_batched,"a",@progbits
	.sectionflags	@""
	.align	4
.nv.constant0.pointwise_mul_batched:
	.zero		932


//--------------------- SYMBOLS --------------------------

	.type		.nv.reservedSmem.offset0,@object
	.size		.nv.reservedSmem.offset0,0x4
